def matmul_kernel(
    a_ptr,
    b_ptr,
    c_ptr,
    M,
    N,
    K,
    stride_am,
    stride_ak,
    stride_bk,
    stride_bn,
    stride_cm,
    stride_cn,
    BLOCK_M: tl.constexpr,
    BLOCK_N: tl.constexpr,
    BLOCK_K: tl.constexpr,
    GROUP_M: tl.constexpr,
):
    pid = tl.program_id(axis=0)
    num_pid_m = tl.cdiv(M, BLOCK_M)
    num_pid_n = tl.cdiv(N, BLOCK_N)
    num_pid_in_group = GROUP_M * num_pid_n
    group_id = pid // num_pid_in_group
    first_pid_m = group_id * GROUP_M
    group_size_m = min(num_pid_m - first_pid_m, GROUP_M)
    pid_m = first_pid_m + ((pid % num_pid_in_group) % group_size_m)
    pid_n = (pid % num_pid_in_group) // group_size_m

    offs_am = (pid_m * BLOCK_M + tl.arange(0, BLOCK_M)) % M
    offs_bn = (pid_n * BLOCK_N + tl.arange(0, BLOCK_N)) % N
    offs_k = tl.arange(0, BLOCK_K)
    a_ptrs = a_ptr + offs_am[:, None] * stride_am + offs_k[None, :] * stride_ak
    b_ptrs = b_ptr + offs_k[:, None] * stride_bk + offs_bn[None, :] * stride_bn

    acc = tl.zeros((BLOCK_M, BLOCK_N), dtype=tl.float32)
    for kk in range(0, tl.cdiv(K, BLOCK_K)):
        a = tl.load(a_ptrs, mask=offs_k[None, :] < K - kk * BLOCK_K, other=0.0)
        b = tl.load(b_ptrs, mask=offs_k[:, None] < K - kk * BLOCK_K, other=0.0)
        acc = tl.dot(a, b, acc)
        a_ptrs += BLOCK_K * stride_ak
        b_ptrs += BLOCK_K * stride_bk

    c = acc.to(c_ptr.dtype.element_ty)
    offs_cm = pid_m * BLOCK_M + tl.arange(0, BLOCK_M)
    offs_cn = pid_n * BLOCK_N + tl.arange(0, BLOCK_N)
    c_ptrs = c_ptr + offs_cm[:, None] * stride_cm + offs_cn[None, :] * stride_cn
    mask = (offs_cm[:, None] < M) & (offs_cn[None, :] < N)
    tl.store(c_ptrs, c, mask=mask)

# config = {"BLOCK_K": 64, "BLOCK_M": 64, "BLOCK_N": 32, "GROUP_M": 8, "arch": "sm_100", "dtype": "fp16", "num_ctas": 1, "num_stages": 3, "num_warps": 4}
# arch = sm_100


// ===== COMPILED SASS (sm_100a) =====

	.target	sm_100a

	.elftype	@"ET_EXEC"


//--------------------- .note.nv.tkinfo           --------------------------
	.section	.note.nv.tkinfo,"",@"SHT_NOTE"
	.sectionflags	@"SHF_NOTE_NV_TKINFO"
	.tkinfo
        /*0018*/ 	.word	0x00000081
        /*0030*/ 	.string	""
        /*0030*/ 	.string	"ptxas-blackwell"
        /*0030*/ 	.string	"Cuda compilation tools, release 12.9, V12.9.86"
        /*0030*/ 	.string	"Build cuda_12.9.r12.9/compiler.36037853_0"
        /*0030*/ 	.string	"-v  -suppress-debug-info  -lineinfo  -arch sm_100a "



//--------------------- .note.nv.cuver            --------------------------
	.section	.note.nv.cuver,"",@"SHT_NOTE"
	.sectionflags	@"SHF_NOTE_NV_CUVER"
        /*0018*/ 	.short	0x0001
        /*001a*/ 	.short	0x0064
        /*001c*/ 	.short	0x0001
        /*001e*/ 	.short	0x0000
        /*0020*/ 	.short	0x0001
        /*0022*/ 	.short	0x0000


//--------------------- .nv.info                  --------------------------
	.section	.nv.info,"",@"SHT_CUDA_INFO"
	.align	4


	//----- nvinfo : EIATTR_REGCOUNT
	.align		4
        /*0000*/ 	.byte	0x04, 0x2f
        /*0002*/ 	.short	(.L_4 - .L_3)
	.align		4
.L_3:
        /*0004*/ 	.word	index@(matmul_kernel)
        /*0008*/ 	.word	0x000000a8


	//----- nvinfo : EIATTR_FRAME_SIZE
	.align		4
.L_4:
        /*000c*/ 	.byte	0x04, 0x11
        /*000e*/ 	.short	(.L_6 - .L_5)
	.align		4
.L_5:
        /*0010*/ 	.word	index@($__internal_2_$__cuda_sm10x_tcgen05_guardrail_trap_unallocated_columns_being_dealloced)
        /*0014*/ 	.word	0x00000000


	//----- nvinfo : EIATTR_FRAME_SIZE
	.align		4
.L_6:
        /*0018*/ 	.byte	0x04, 0x11
        /*001a*/ 	.short	(.L_8 - .L_7)
	.align		4
.L_7:
        /*001c*/ 	.word	index@($__internal_1_$__cuda_sm10x_tcgen05_guardrail_trap_phase_invalid_during_alloc)
        /*0020*/ 	.word	0x00000000


	//----- nvinfo : EIATTR_FRAME_SIZE
	.align		4
.L_8:
        /*0024*/ 	.byte	0x04, 0x11
        /*0026*/ 	.short	(.L_10 - .L_9)
	.align		4
.L_9:
        /*0028*/ 	.word	index@($__internal_0_$__cuda_sm10x_tcgen05_guardrail_trap_col_being_dealloced_not_returned_by_alloc)
        /*002c*/ 	.word	0x00000000


	//----- nvinfo : EIATTR_FRAME_SIZE
	.align		4
.L_10:
        /*0030*/ 	.byte	0x04, 0x11
        /*0032*/ 	.short	(.L_12 - .L_11)
	.align		4
.L_11:
        /*0034*/ 	.word	index@(matmul_kernel)
        /*0038*/ 	.word	0x00000000


	//----- nvinfo : EIATTR_MIN_STACK_SIZE
	.align		4
.L_12:
        /*003c*/ 	.byte	0x04, 0x12
        /*003e*/ 	.short	(.L_14 - .L_13)
	.align		4
.L_13:
        /*0040*/ 	.word	index@(matmul_kernel)
        /*0044*/ 	.word	0x00000000
.L_14:


//--------------------- .nv.info.matmul_kernel    --------------------------
	.section	.nv.info.matmul_kernel,"",@"SHT_CUDA_INFO"
	.sectionflags	@""
	.align	4


	//----- nvinfo : EIATTR_CUDA_API_VERSION
	.align		4
        /*0000*/ 	.byte	0x04, 0x37
        /*0002*/ 	.short	(.L_16 - .L_15)
.L_15:
        /*0004*/ 	.word	0x00000081


	//----- nvinfo : EIATTR_KPARAM_INFO
	.align		4
.L_16:
        /*0008*/ 	.byte	0x04, 0x17
        /*000a*/ 	.short	(.L_18 - .L_17)
.L_17:
        /*000c*/ 	.word	0x00000000
        /*0010*/ 	.short	0x000d
        /*0012*/ 	.short	0x0048
        /*0014*/ 	.byte	0x00, 0xf4, 0x21, 0x00


	//----- nvinfo : EIATTR_KPARAM_INFO
	.align		4
.L_18:
        /*0018*/ 	.byte	0x04, 0x17
        /*001a*/ 	.short	(.L_20 - .L_19)
.L_19:
        /*001c*/ 	.word	0x00000000
        /*0020*/ 	.short	0x000c
        /*0022*/ 	.short	0x0040
        /*0024*/ 	.byte	0x00, 0xf4, 0x21, 0x00


	//----- nvinfo : EIATTR_KPARAM_INFO
	.align		4
.L_20:
        /*0028*/ 	.byte	0x04, 0x17
        /*002a*/ 	.short	(.L_22 - .L_21)
.L_21:
        /*002c*/ 	.word	0x00000000
        /*0030*/ 	.short	0x000b
        /*0032*/ 	.short	0x0038
        /*0034*/ 	.byte	0x00, 0xf0, 0x11, 0x00


	//----- nvinfo : EIATTR_KPARAM_INFO
	.align		4
.L_22:
        /*0038*/ 	.byte	0x04, 0x17
        /*003a*/ 	.short	(.L_24 - .L_23)
.L_23:
        /*003c*/ 	.word	0x00000000
        /*0040*/ 	.short	0x000a
        /*0042*/ 	.short	0x0034
        /*0044*/ 	.byte	0x00, 0xf0, 0x11, 0x00


	//----- nvinfo : EIATTR_KPARAM_INFO
	.align		4
.L_24:
        /*0048*/ 	.byte	0x04, 0x17
        /*004a*/ 	.short	(.L_26 - .L_25)
.L_25:
        /*004c*/ 	.word	0x00000000
        /*0050*/ 	.short	0x0009
        /*0052*/ 	.short	0x0030
        /*0054*/ 	.byte	0x00, 0xf0, 0x11, 0x00


	//----- nvinfo : EIATTR_KPARAM_INFO
	.align		4
.L_26:
        /*0058*/ 	.byte	0x04, 0x17
        /*005a*/ 	.short	(.L_28 - .L_27)
.L_27:
        /*005c*/ 	.word	0x00000000
        /*0060*/ 	.short	0x0008
        /*0062*/ 	.short	0x002c
        /*0064*/ 	.byte	0x00, 0xf0, 0x11, 0x00


	//----- nvinfo : EIATTR_KPARAM_INFO
	.align		4
.L_28:
        /*0068*/ 	.byte	0x04, 0x17
        /*006a*/ 	.short	(.L_30 - .L_29)
.L_29:
        /*006c*/ 	.word	0x00000000
        /*0070*/ 	.short	0x0007
        /*0072*/ 	.short	0x0028
        /*0074*/ 	.byte	0x00, 0xf0, 0x11, 0x00


	//----- nvinfo : EIATTR_KPARAM_INFO
	.align		4
.L_30:
        /*0078*/ 	.byte	0x04, 0x17
        /*007a*/ 	.short	(.L_32 - .L_31)
.L_31:
        /*007c*/ 	.word	0x00000000
        /*0080*/ 	.short	0x0006
        /*0082*/ 	.short	0x0024
        /*0084*/ 	.byte	0x00, 0xf0, 0x11, 0x00


	//----- nvinfo : EIATTR_KPARAM_INFO
	.align		4
.L_32:
        /*0088*/ 	.byte	0x04, 0x17
        /*008a*/ 	.short	(.L_34 - .L_33)
.L_33:
        /*008c*/ 	.word	0x00000000
        /*0090*/ 	.short	0x0005
        /*0092*/ 	.short	0x0020
        /*0094*/ 	.byte	0x00, 0xf0, 0x11, 0x00


	//----- nvinfo : EIATTR_KPARAM_INFO
	.align		4
.L_34:
        /*0098*/ 	.byte	0x04, 0x17
        /*009a*/ 	.short	(.L_36 - .L_35)
.L_35:
        /*009c*/ 	.word	0x00000000
        /*00a0*/ 	.short	0x0004
        /*00a2*/ 	.short	0x001c
        /*00a4*/ 	.byte	0x00, 0xf0, 0x11, 0x00


	//----- nvinfo : EIATTR_KPARAM_INFO
	.align		4
.L_36:
        /*00a8*/ 	.byte	0x04, 0x17
        /*00aa*/ 	.short	(.L_38 - .L_37)
.L_37:
        /*00ac*/ 	.word	0x00000000
        /*00b0*/ 	.short	0x0003
        /*00b2*/ 	.short	0x0018
        /*00b4*/ 	.byte	0x00, 0xf0, 0x11, 0x00


	//----- nvinfo : EIATTR_KPARAM_INFO
	.align		4
.L_38:
        /*00b8*/ 	.byte	0x04, 0x17
        /*00ba*/ 	.short	(.L_40 - .L_39)
.L_39:
        /*00bc*/ 	.word	0x00000000
        /*00c0*/ 	.short	0x0002
        /*00c2*/ 	.short	0x0010
        /*00c4*/ 	.byte	0x00, 0xf4, 0x21, 0x00


	//----- nvinfo : EIATTR_KPARAM_INFO
	.align		4
.L_40:
        /*00c8*/ 	.byte	0x04, 0x17
        /*00ca*/ 	.short	(.L_42 - .L_41)
.L_41:
        /*00cc*/ 	.word	0x00000000
        /*00d0*/ 	.short	0x0001
        /*00d2*/ 	.short	0x0008
        /*00d4*/ 	.byte	0x00, 0xf4, 0x21, 0x00


	//----- nvinfo : EIATTR_KPARAM_INFO
	.align		4
.L_42:
        /*00d8*/ 	.byte	0x04, 0x17
        /*00da*/ 	.short	(.L_44 - .L_43)
.L_43:
        /*00dc*/ 	.word	0x00000000
        /*00e0*/ 	.short	0x0000
        /*00e2*/ 	.short	0x0000
        /*00e4*/ 	.byte	0x00, 0xf4, 0x21, 0x00


	//----- nvinfo : EIATTR_AT_ENTRY_FRAGMENTS
	.align		4
.L_44:
        /*00e8*/ 	.byte	0x04, 0x4f
        /*00ea*/ 	.short	(.L_46 - .L_45)


	//   ....[0]....
.L_45:
        /*00ec*/ 	.word	0x00000004


	//----- nvinfo : EIATTR_RESERVED_SMEM_USED
	.align		4
.L_46:
        /*00f0*/ 	.byte	0x01, 0x41
	.zero		2


	//----- nvinfo : EIATTR_SPARSE_MMA_MASK
	.align		4
        /*00f4*/ 	.byte	0x03, 0x50
        /*00f6*/ 	.short	0x0000


	//----- nvinfo : EIATTR_TCGEN05_1CTA_USED
	.align		4
        /*00f8*/ 	.byte	0x01, 0x51
	.zero		2


	//----- nvinfo : EIATTR_MAXREG_COUNT
	.align		4
        /*00fc*/ 	.byte	0x03, 0x1b
        /*00fe*/ 	.short	0x00ff


	//----- nvinfo : EIATTR_NUM_BARRIERS
	.align		4
        /*0100*/ 	.byte	0x02, 0x4c
        /*0102*/ 	.byte	0x01
	.zero		1


	//----- nvinfo : EIATTR_INT_WARP_WIDE_INSTR_OFFSETS
	.align		4
        /*0104*/ 	.byte	0x04, 0x31
        /*0106*/ 	.short	(.L_48 - .L_47)


	//   ....[0]....
.L_47:
        /*0108*/ 	.word	0x00001740


	//   ....[1]....
        /*010c*/ 	.word	0x00001800


	//   ....[2]....
        /*0110*/ 	.word	0x00003130


	//   ....[3]....
        /*0114*/ 	.word	0x00005dc0


	//   ....[4]....
        /*0118*/ 	.word	0x00005e10


	//----- nvinfo : EIATTR_COOP_GROUP_MASK_REGIDS
	.align		4
.L_48:
        /*011c*/ 	.byte	0x04, 0x29
        /*011e*/ 	.short	(.L_50 - .L_49)


	//   ....[0]....
.L_49:
        /*0120*/ 	.word	0xffffffff


	//   ....[1]....
        /*0124*/ 	.word	0xffffffff


	//   ....[2]....
        /*0128*/ 	.word	0xffffffff


	//   ....[3]....
        /*012c*/ 	.word	0xffffffff


	//----- nvinfo : EIATTR_COOP_GROUP_INSTR_OFFSETS
	.align		4
.L_50:
        /*0130*/ 	.byte	0x04, 0x28
        /*0132*/ 	.short	(.L_52 - .L_51)


	//   ....[0]....
.L_51:
        /*0134*/ 	.word	0x00000070


	//   ....[1]....
        /*0138*/ 	.word	0x00000320


	//   ....[2]....
        /*013c*/ 	.word	0x00005c60


	//   ....[3]....
        /*0140*/ 	.word	0x00005ec0


	//----- nvinfo : EIATTR_VRC_CTA_INIT_COUNT
	.align		4
.L_52:
        /*0144*/ 	.byte	0x02, 0x4a
        /*0146*/ 	.byte	0x80
	.zero		1


	//----- nvinfo : EIATTR_MBARRIER_INSTR_OFFSETS
	.align		4
        /*0148*/ 	.byte	0x04, 0x39
        /*014a*/ 	.short	(.L_54 - .L_53)


	//   ....[0]....
.L_53:
        /*014c*/ 	.word	0x000019a0
        /*0150*/ 	.word	0x000000ff
        /*0154*/ 	.word	0x00000000
        /*0158*/ 	.short	0x0100
        /*015a*/ 	.byte	0x09
	.zero		1


	//   ....[1]....
        /*015c*/ 	.word	0x00003170
        /*0160*/ 	.word	0x000000ff
        /*0164*/ 	.word	0x00006008
        /*0168*/ 	.short	0x0100
        /*016a*/ 	.byte	0x0d
	.zero		1


	//   ....[2]....
        /*016c*/ 	.word	0x00004250
        /*0170*/ 	.word	0x000000ff
        /*0174*/ 	.word	0x00000000
        /*0178*/ 	.short	0x010a
        /*017a*/ 	.byte	0x09
	.zero		1


	//   ....[3]....
        /*017c*/ 	.word	0x00005440
        /*0180*/ 	.word	0x000000ff
        /*0184*/ 	.word	0x00000000
        /*0188*/ 	.short	0x010a
        /*018a*/ 	.byte	0x09
	.zero		1


	//   ....[4]....
        /*018c*/ 	.word	0x00005520
        /*0190*/ 	.word	0x000000ff
        /*0194*/ 	.word	0x00006000
        /*0198*/ 	.short	0x0108
        /*019a*/ 	.byte	0x0d
	.zero		1


	//   ....[5]....
        /*019c*/ 	.word	0x00005580
        /*01a0*/ 	.word	0x000000ff
        /*01a4*/ 	.word	0x00006008
        /*01a8*/ 	.short	0x0108
        /*01aa*/ 	.byte	0x0d
	.zero		1


	//   ....[6]....
        /*01ac*/ 	.word	0x00005ee0
        /*01b0*/ 	.word	0x000000ff
        /*01b4*/ 	.word	0x00000000
        /*01b8*/ 	.short	0x010a
        /*01ba*/ 	.byte	0x09
	.zero		1


	//   ....[7]....
        /*01bc*/ 	.word	0x00005f10
        /*01c0*/ 	.word	0x000000ff
        /*01c4*/ 	.word	0x00000000
        /*01c8*/ 	.short	0x010a
        /*01ca*/ 	.byte	0x09
	.zero		1


	//----- nvinfo : EIATTR_NUM_MBARRIERS
	.align		4
.L_54:
        /*01cc*/ 	.byte	0x03, 0x38
        /*01ce*/ 	.short	0x0002


	//----- nvinfo : EIATTR_EXIT_INSTR_OFFSETS
	.align		4
        /*01d0*/ 	.byte	0x04, 0x1c
        /*01d2*/ 	.short	(.L_56 - .L_55)


	//   ....[0]....
.L_55:
        /*01d4*/ 	.word	0x00005ed0


	//----- nvinfo : EIATTR_REQNTID
	.align		4
.L_56:
        /*01d8*/ 	.byte	0x04, 0x10
        /*01da*/ 	.short	(.L_58 - .L_57)
.L_57:
        /*01dc*/ 	.word	0x00000080
        /*01e0*/ 	.word	0x00000001
        /*01e4*/ 	.word	0x00000001


	//----- nvinfo : EIATTR_CRS_STACK_SIZE
	.align		4
.L_58:
        /*01e8*/ 	.byte	0x04, 0x1e
        /*01ea*/ 	.short	(.L_60 - .L_59)
.L_59:
        /*01ec*/ 	.word	0x00000000


	//----- nvinfo : EIATTR_CBANK_PARAM_SIZE
	.align		4
.L_60:
        /*01f0*/ 	.byte	0x03, 0x19
        /*01f2*/ 	.short	0x0050


	//----- nvinfo : EIATTR_PARAM_CBANK
	.align		4
        /*01f4*/ 	.byte	0x04, 0x0a
        /*01f6*/ 	.short	(.L_62 - .L_61)
	.align		4
.L_61:
        /*01f8*/ 	.word	index@(.nv.constant0.matmul_kernel)
        /*01fc*/ 	.short	0x0380
        /*01fe*/ 	.short	0x0050


	//----- nvinfo : EIATTR_SW_WAR
	.align		4
.L_62:
        /*0200*/ 	.byte	0x04, 0x36
        /*0202*/ 	.short	(.L_64 - .L_63)
.L_63:
        /*0204*/ 	.word	0x00000008
.L_64:


//--------------------- .nv.compat                --------------------------
	.section	.nv.compat,"",@"SHT_CUDA_COMPAT_INFO"
	.align	4
        /*0000*/ 	.byte	0x02, 0x02, 0x02, 0x00, 0x02, 0x05, 0x05, 0x00, 0x02, 0x03, 0x00, 0x00, 0x02, 0x06, 0x01, 0x00


//--------------------- .nv.callgraph             --------------------------
	.section	.nv.callgraph,"",@"SHT_CUDA_CALLGRAPH"
	.align	4
	.sectionentsize	8
	.align		4
        /*0000*/ 	.word	0x00000000
	.align		4
        /*0004*/ 	.word	0xffffffff
	.align		4
        /*0008*/ 	.word	0x00000000
	.align		4
        /*000c*/ 	.word	0xfffffffe
	.align		4
        /*0010*/ 	.word	0x00000000
	.align		4
        /*0014*/ 	.word	0xfffffffd
	.align		4
        /*0018*/ 	.word	0x00000000
	.align		4
        /*001c*/ 	.word	0xfffffffc


//--------------------- .text.matmul_kernel       --------------------------
	.section	.text.matmul_kernel,"ax",@progbits
	.align	128
        .global         matmul_kernel
        .type           matmul_kernel,@function
        .size           matmul_kernel,(.L_x_20 - matmul_kernel)
        .other          matmul_kernel,@"STO_CUDA_ENTRY STV_DEFAULT"
matmul_kernel:
.text.matmul_kernel:
[----:B------:R-:W0:Y:S01]  /*0000*/  LDC R1, c[0x0][0x37c] ;  /* 0x0000df00ff017b82 */ /* 0x000e220000000800 */
[----:B------:R-:W1:Y:S01]  /*0010*/  S2R R99, SR_TID.X ;  /* 0x0000000000637919 */ /* 0x000e620000002100 */
[----:B------:R-:W2:Y:S01]  /*0020*/  LDCU.64 UR22, c[0x0][0x358] ;  /* 0x00006b00ff1677ac */ /* 0x000ea20008000a00 */
[----:B-1----:R-:W-:-:S13]  /*0030*/  ISETP.GE.U32.AND P0, PT, R99, 0x20, PT ;  /* 0x000000206300780c */ /* 0x002fda0003f06070 */
[----:B------:R-:W-:Y:S02]  /*0040*/  VOTEU.ANY UP0, P0 ;  /* 0x0000000000ff7886 */ /* 0x000fe40000000100 */
[----:B0-2---:R-:W-:Y:S05]  /*0050*/  BRA.U UP0, `(.L_x_0) ;  /* 0x0000000100b47547 */ /* 0x005fea000b800000 */
[----:B------:R-:W0:Y:S01]  /*0060*/  S2UR UR6, SR_CgaCtaId ;  /* 0x00000000000679c3 */ /* 0x000e220000008800 */
[----:B------:R-:W-:Y:S01]  /*0070*/  NOP ;  /* 0x0000000000007918 */ /* 0x000fe20000000000 */
[----:B------:R-:W-:Y:S02]  /*0080*/  UMOV UR4, 0x40 ;  /* 0x0000004000047882 */ /* 0x000fe40000000000 */
[----:B0-----:R-:W-:-:S09]  /*0090*/  ULEA UR4, UR6, UR4, 0x18 ;  /* 0x0000000406047291 */ /* 0x001fd2000f8ec0ff */
[----:B------:R-:W0:Y:S01]  /*00a0*/  LDS.U8 R0, [UR4] ;  /* 0x00000004ff007984 */ /* 0x000e220008000000 */
[----:B------:R-:W-:Y:S02]  /*00b0*/  UMOV UR4, 0x400 ;  /* 0x0000040000047882 */ /* 0x000fe40000000000 */
[----:B------:R-:W-:Y:S01]  /*00c0*/  ULEA UR4, UR6, UR4, 0x18 ;  /* 0x0000000406047291 */ /* 0x000fe2000f8ec0ff */
[----:B0-----:R-:W-:-:S13]  /*00d0*/  ISETP.NE.AND P0, PT, R0, RZ, PT ;  /* 0x000000ff0000720c */ /* 0x001fda0003f05270 */
[----:B------:R-:W-:Y:S05]  /*00e0*/  @P0 BRA `(.L_x_1) ;  /* 0x0000000000780947 */ /* 0x000fea0003800000 */
[----:B------:R-:W-:-:S13]  /*00f0*/  ELECT P0, URZ, PT ;  /* 0x0000000000ff782f */ /* 0x000fda0003800000 */
[----:B------:R-:W-:Y:S05]  /*0100*/  @!P0 BRA `(.L_x_2) ;  /* 0x0000000000808947 */ /* 0x000fea0003800000 */
[----:B------:R-:W-:Y:S01]  /*0110*/  UMOV UR5, 0x1 ;  /* 0x0000000100057882 */ /* 0x000fe20000000000 */
[----:B------:R-:W-:-:S04]  /*0120*/  IMAD.MOV.U32 R4, RZ, RZ, 0x1 ;  /* 0x00000001ff047424 */ /* 0x000fc800078e00ff */
[----:B------:R-:W-:Y:S04]  /*0130*/  DEPBAR.LE SB0, 0x36 ;  /* 0x00008d800000791a */ /* 0x000fe80000000000 */
[----:B------:R-:W0:Y:S02]  /*0140*/  UTCATOMSWS.FIND_AND_SET.ALIGN UP1, UR5, UR5 ;  /* 0x00000005000575e3 */ /* 0x000e240008020800 */
[----:B0-----:R-:W-:-:S04]  /*0150*/  PLOP3.LUT P0, PT, PT, PT, UP1, 0x80, 0x8 ;  /* 0x000000000008781c */ /* 0x001fc80003f0f018 */
[----:B------:R-:W-:-:S04]  /*0160*/  SEL R0, RZ, 0xffffffff, !P0 ;  /* 0xffffffffff007807 */ /* 0x000fc80004000000 */
[----:B------:R-:W-:Y:S01]  /*0170*/  ISETP.NE.AND P0, PT, R0, RZ, PT ;  /* 0x000000ff0000720c */ /* 0x000fe20003f05270 */
[----:B------:R-:W-:-:S12]  /*0180*/  IMAD.U32 R0, RZ, RZ, UR5 ;  /* 0x00000005ff007e24 */ /* 0x000fd8000f8e00ff */
[----:B------:R-:W-:Y:S05]  /*0190*/  @P0 BRA `(.L_x_3) ;  /* 0x0000000000240947 */ /* 0x000fea0003800000 */
.L_x_4:
[----:B------:R-:W-:Y:S05]  /*01a0*/  NANOSLEEP 0x64 ;  /* 0x000000640000795d */ /* 0x000fea0003800000 */
[----:B------:R-:W-:-:S05]  /*01b0*/  UMOV UR5, 0x1 ;  /* 0x0000000100057882 */ /* 0x000fca0000000000 */
[----:B------:R-:W-:Y:S04]  /*01c0*/  DEPBAR.LE SB0, 0x36 ;  /* 0x00008d800000791a */ /* 0x000fe80000000000 */
[----:B------:R-:W0:Y:S02]  /*01d0*/  UTCATOMSWS.FIND_AND_SET.ALIGN UP1, UR5, UR5 ;  /* 0x00000005000575e3 */ /* 0x000e240008020800 */
[----:B0-----:R-:W-:-:S04]  /*01e0*/  PLOP3.LUT P0, PT, PT, PT, UP1, 0x80, 0x8 ;  /* 0x000000000008781c */ /* 0x001fc80003f0f018 */
[----:B------:R-:W-:-:S04]  /*01f0*/  SEL R0, RZ, 0xffffffff, !P0 ;  /* 0xffffffffff007807 */ /* 0x000fc80004000000 */
[----:B------:R-:W-:Y:S01]  /*0200*/  ISETP.NE.AND P0, PT, R0, RZ, PT ;  /* 0x000000ff0000720c */ /* 0x000fe20003f05270 */
[----:B------:R-:W-:-:S12]  /*0210*/  IMAD.U32 R0, RZ, RZ, UR5 ;  /* 0x00000005ff007e24 */ /* 0x000fd8000f8e00ff */
[----:B------:R-:W-:Y:S05]  /*0220*/  @!P0 BRA `(.L_x_4) ;  /* 0xfffffffc00dc8947 */ /* 0x000fea000383ffff */
.L_x_3:
[----:B------:R-:W-:Y:S01]  /*0230*/  VIADD R3, R0, 0x10 ;  /* 0x0000001000037836 */ /* 0x000fe20000000000 */
[----:B------:R-:W-:Y:S01]  /*0240*/  UMOV UR5, 0x50 ;  /* 0x0000005000057882 */ /* 0x000fe20000000000 */
[----:B------:R-:W-:Y:S01]  /*0250*/  SHF.L.U32 R2, R4, R0, RZ ;  /* 0x0000000004027219 */ /* 0x000fe200000006ff */
[----:B------:R-:W-:Y:S01]  /*0260*/  ULEA UR5, UR6, UR5, 0x18 ;  /* 0x0000000506057291 */ /* 0x000fe2000f8ec0ff */
[----:B------:R-:W-:Y:S01]  /*0270*/  IMAD.SHL.U32 R0, R0, 0x20, RZ ;  /* 0x0000002000007824 */ /* 0x000fe200078e00ff */
[----:B------:R-:W-:-:S04]  /*0280*/  SHF.L.U32 R3, R4, R3, RZ ;  /* 0x0000000304037219 */ /* 0x000fc800000006ff */
[----:B------:R-:W-:-:S05]  /*0290*/  LOP3.LUT R2, R3, R2, RZ, 0xfc, !PT ;  /* 0x0000000203027212 */ /* 0x000fca00078efcff */
[----:B------:R0:W-:Y:S04]  /*02a0*/  ATOMS.OR RZ, [UR5], R2 ;  /* 0x00000002ffff798c */ /* 0x0001e8000b000005 */
[----:B------:R0:W-:Y:S01]  /*02b0*/  STS [UR4], R0 ;  /* 0x00000000ff007988 */ /* 0x0001e20008000804 */
[----:B------:R-:W-:Y:S05]  /*02c0*/  BRA `(.L_x_2) ;  /* 0x0000000000107947 */ /* 0x000fea0003800000 */
.L_x_1:
[----:B------:R-:W-:Y:S01]  /*02d0*/  IMAD.MOV.U32 R0, RZ, RZ, -0x1 ;  /* 0xffffffffff007424 */ /* 0x000fe200078e00ff */
[----:B------:R-:W-:-:S04]  /*02e0*/  MOV R2, 0x310 ;  /* 0x0000031000027802 */ /* 0x000fc80000000f00 */
[----:B------:R0:W-:Y:S03]  /*02f0*/  STS [UR4], R0 ;  /* 0x00000000ff007988 */ /* 0x0001e60008000804 */
[----:B0-----:R-:W-:Y:S05]  /*0300*/  CALL.REL.NOINC `($__internal_1_$__cuda_sm10x_tcgen05_guardrail_trap_phase_invalid_during_alloc) ;  /* 0x0000005c00187944 */ /* 0x001fea0003c00000 */
.L_x_2:
[----:B------:R-:W-:Y:S05]  /*0310*/  WARPSYNC.ALL ;  /* 0x0000000000007948 */ /* 0x000fea0003800000 */
[----:B------:R-:W-:Y:S01]  /*0320*/  NOP ;  /* 0x0000000000007918 */ /* 0x000fe20000000000 */
.L_x_0:
[----:B------:R-:W1:Y:S01]  /*0330*/  LDC.64 R16, c[0x0][0x398] ;  /* 0x0000e600ff107b82 */ /* 0x000e620000000a00 */
[----:B------:R-:W2:Y:S01]  /*0340*/  S2R R7, SR_CTAID.X ;  /* 0x0000000000077919 */ /* 0x000ea20000002500 */
[----:B------:R-:W-:Y:S01]  /*0350*/  SHF.R.U32.HI R133, RZ, 0x6, R99 ;  /* 0x00000006ff857819 */ /* 0x000fe20000011663 */
[----:B------:R-:W-:Y:S01]  /*0360*/  UMOV UR13, 0x400 ;  /* 0x00000400000d7882 */ /* 0x000fe20000000000 */
[----:B------:R-:W-:Y:S01]  /*0370*/  LOP3.LUT R28, R99, 0x3f, RZ, 0xc0, !PT ;  /* 0x0000003f631c7812 */ /* 0x000fe200078ec0ff */
[----:B------:R-:W3:Y:S01]  /*0380*/  LDCU.128 UR8, c[0x0][0x3a0] ;  /* 0x00007400ff0877ac */ /* 0x000ee20008000c00 */
[----:B------:R-:W-:Y:S02]  /*0390*/  SGXT.U32 R133, R133, 0x1 ;  /* 0x000000018585781a */ /* 0x000fe40000000000 */
[----:B------:R-:W4:Y:S01]  /*03a0*/  S2UR UR5, SR_CgaCtaId ;  /* 0x00000000000579c3 */ /* 0x000f220000008800 */
[----:B------:R-:W-:Y:S01]  /*03b0*/  UMOV UR7, 0x1 ;  /* 0x0000000100077882 */ /* 0x000fe20000000000 */
[----:B---3--:R-:W-:Y:S01]  /*03c0*/  UIADD3 UR28, UPT, UPT, UR8, 0x3f, URZ ;  /* 0x0000003f081c7890 */ /* 0x008fe2000fffe0ff */
[----:B01----:R-:W-:Y:S01]  /*03d0*/  VIADD R0, R17, 0x1f ;  /* 0x0000001f11007836 */ /* 0x003fe20000000000 */
[----:B------:R-:W-:-:S02]  /*03e0*/  IABS R18, R16 ;  /* 0x0000001000127213 */ /* 0x000fc40000000000 */
[----:B------:R-:W-:Y:S02]  /*03f0*/  UISETP.GT.AND UP1, UPT, UR28, 0x3f, UPT ;  /* 0x0000003f1c00788c */ /* 0x000fe4000bf24270 */
[----:B------:R-:W-:Y:S01]  /*0400*/  SHF.R.S32.HI R3, RZ, 0x1f, R0 ;  /* 0x0000001fff037819 */ /* 0x000fe20000011400 */
[----:B----4-:R-:W-:-:S03]  /*0410*/  ULEA UR13, UR5, UR13, 0x18 ;  /* 0x0000000d050d7291 */ /* 0x010fc6000f8ec0ff */
[----:B------:R-:W-:Y:S02]  /*0420*/  LEA.HI R3, R3, R0, RZ, 0x5 ;  /* 0x0000000003037211 */ /* 0x000fe400078f28ff */
[----:B--2---:R-:W-:Y:S02]  /*0430*/  IABS R8, R7 ;  /* 0x0000000700087213 */ /* 0x004fe40000000000 */
[----:B------:R-:W-:-:S05]  /*0440*/  SHF.R.S32.HI R3, RZ, 0x5, R3 ;  /* 0x00000005ff037819 */ /* 0x000fca0000011403 */
[----:B------:R-:W-:-:S05]  /*0450*/  IMAD.SHL.U32 R4, R3, 0x8, RZ ;  /* 0x0000000803047824 */ /* 0x000fca00078e00ff */
[-C--:B------:R-:W-:Y:S02]  /*0460*/  IABS R5, R4.reuse ;  /* 0x0000000400057213 */ /* 0x080fe40000000000 */
[----:B------:R-:W-:Y:S02]  /*0470*/  IABS R10, R4 ;  /* 0x00000004000a7213 */ /* 0x000fe40000000000 */
[----:B------:R-:W0:Y:S08]  /*0480*/  I2F.RP R0, R5 ;  /* 0x0000000500007306 */ /* 0x000e300000209400 */
[----:B0-----:R-:W0:Y:S02]  /*0490*/  MUFU.RCP R0, R0 ;  /* 0x0000000000007308 */ /* 0x001e240000001000 */
[----:B0-----:R-:W-:-:S02]  /*04a0*/  VIADD R2, R0, 0xffffffe ;  /* 0x0ffffffe00027836 */ /* 0x001fc40000000000 */
[----:B------:R-:W-:-:S04]  /*04b0*/  IMAD.MOV R0, RZ, RZ, -R10 ;  /* 0x000000ffff007224 */ /* 0x000fc800078e0a0a */
[----:B------:R0:W1:Y:S02]  /*04c0*/  F2I.FTZ.U32.TRUNC.NTZ R3, R2 ;  /* 0x0000000200037305 */ /* 0x000064000021f000 */
[----:B0-----:R-:W-:Y:S02]  /*04d0*/  IMAD.MOV.U32 R2, RZ, RZ, RZ ;  /* 0x000000ffff027224 */ /* 0x001fe400078e00ff */
[----:B-1----:R-:W-:-:S04]  /*04e0*/  IMAD.MOV R6, RZ, RZ, -R3 ;  /* 0x000000ffff067224 */ /* 0x002fc800078e0a03 */
[----:B------:R-:W-:Y:S02]  /*04f0*/  IMAD R9, R6, R5, RZ ;  /* 0x0000000506097224 */ /* 0x000fe400078e02ff */
[----:B------:R-:W-:Y:S01]  /*0500*/  IMAD.MOV.U32 R6, RZ, RZ, R8 ;  /* 0x000000ffff067224 */ /* 0x000fe200078e0008 */
[----:B------:R-:W-:Y:S01]  /*0510*/  IABS R8, R17 ;  /* 0x0000001100087213 */ /* 0x000fe20000000000 */
[----:B------:R-:W-:-:S06]  /*0520*/  IMAD.HI.U32 R3, R3, R9, R2 ;  /* 0x0000000903037227 */ /* 0x000fcc00078e0002 */
[----:B------:R-:W-:-:S04]  /*0530*/  IMAD.HI.U32 R3, R3, R6, RZ ;  /* 0x0000000603037227 */ /* 0x000fc800078e00ff */
[----:B------:R-:W-:Y:S01]  /*0540*/  IMAD R0, R3, R0, R6 ;  /* 0x0000000003007224 */ /* 0x000fe200078e0206 */
[----:B------:R-:W-:Y:S04]  /*0550*/  BAR.SYNC.DEFER_BLOCKING 0x0 ;  /* 0x0000000000007b1d */ /* 0x000fe80000010000 */
[----:B------:R-:W-:-:S13]  /*0560*/  ISETP.GT.U32.AND P1, PT, R5, R0, PT ;  /* 0x000000000500720c */ /* 0x000fda0003f24070 */
[----:B------:R-:W-:Y:S02]  /*0570*/  @!P1 IMAD.IADD R0, R0, 0x1, -R5 ;  /* 0x0000000100009824 */ /* 0x000fe400078e0a05 */
[----:B------:R-:W-:Y:S01]  /*0580*/  @!P1 VIADD R3, R3, 0x1 ;  /* 0x0000000103039836 */ /* 0x000fe20000000000 */
[----:B------:R-:W-:Y:S02]  /*0590*/  ISETP.NE.AND P1, PT, R4, RZ, PT ;  /* 0x000000ff0400720c */ /* 0x000fe40003f25270 */
[----:B------:R-:W-:Y:S02]  /*05a0*/  ISETP.GE.U32.AND P0, PT, R0, R5, PT ;  /* 0x000000050000720c */ /* 0x000fe40003f06070 */
[----:B------:R-:W-:-:S04]  /*05b0*/  LOP3.LUT R0, R7, R4, RZ, 0x3c, !PT ;  /* 0x0000000407007212 */ /* 0x000fc800078e3cff */
[----:B------:R-:W-:Y:S01]  /*05c0*/  ISETP.GE.AND P2, PT, R0, RZ, PT ;  /* 0x000000ff0000720c */ /* 0x000fe20003f46270 */
[----:B------:R-:W-:-:S06]  /*05d0*/  VIADD R0, R16, 0x3f ;  /* 0x0000003f10007836 */ /* 0x000fcc0000000000 */
[----:B------:R-:W-:-:S04]  /*05e0*/  @P0 VIADD R3, R3, 0x1 ;  /* 0x0000000103030836 */ /* 0x000fc80000000000 */
[----:B------:R-:W-:Y:S01]  /*05f0*/  IMAD.MOV.U32 R2, RZ, RZ, R3 ;  /* 0x000000ffff027224 */ /* 0x000fe200078e0003 */
[----:B------:R-:W-:-:S03]  /*0600*/  SHF.R.S32.HI R3, RZ, 0x1f, R0 ;  /* 0x0000001fff037819 */ /* 0x000fc60000011400 */
[----:B------:R-:W-:Y:S01]  /*0610*/  @!P2 IMAD.MOV R2, RZ, RZ, -R2 ;  /* 0x000000ffff02a224 */ /* 0x000fe200078e0a02 */
[----:B------:R-:W-:Y:S02]  /*0620*/  @!P1 LOP3.LUT R2, RZ, R4, RZ, 0x33, !PT ;  /* 0x00000004ff029212 */ /* 0x000fe400078e33ff */
[----:B------:R-:W-:-:S03]  /*0630*/  LEA.HI R3, R3, R0, RZ, 0x6 ;  /* 0x0000000003037211 */ /* 0x000fc600078f30ff */
[----:B------:R-:W-:-:S05]  /*0640*/  IMAD.SHL.U32 R91, R2, 0x8, RZ ;  /* 0x00000008025b7824 */ /* 0x000fca00078e00ff */
[----:B------:R-:W-:-:S04]  /*0650*/  LEA.HI.SX32 R3, R3, -R91, 0x1a ;  /* 0x8000005b03037211 */ /* 0x000fc800078fd2ff */
[----:B------:R-:W-:Y:S01]  /*0660*/  VIMNMX R11, PT, PT, R3, 0x8, PT ;  /* 0x00000008030b7848 */ /* 0x000fe20003fe0100 */
[----:B------:R-:W-:Y:S02]  /*0670*/  IMAD.MOV R3, RZ, RZ, -R2 ;  /* 0x000000ffff037224 */ /* 0x000fe400078e0a02 */
[----:B------:R-:W-:Y:S01]  /*0680*/  IMAD.MOV.U32 R2, RZ, RZ, R8 ;  /* 0x000000ffff027224 */ /* 0x000fe200078e0008 */
[----:B------:R-:W-:Y:S01]  /*0690*/  IABS R9, R11 ;  /* 0x0000000b00097213 */ /* 0x000fe20000000000 */
[----:B------:R-:W-:Y:S02]  /*06a0*/  IMAD R10, R4, R3, R7 ;  /* 0x00000003040a7224 */ /* 0x000fe400078e0207 */
[----:B------:R-:W-:Y:S01]  /*06b0*/  IMAD.MOV.U32 R4, RZ, RZ, RZ ;  /* 0x000000ffff047224 */ /* 0x000fe200078e00ff */
[----:B------:R-:W0:Y:S08]  /*06c0*/  I2F.RP R0, R9 ;  /* 0x0000000900007306 */ /* 0x000e300000209400 */
[----:B------:R-:W1:Y:S08]  /*06d0*/  I2F.RP R8, R2 ;  /* 0x0000000200087306 */ /* 0x000e700000209400 */
[----:B0-----:R-:W0:Y:S08]  /*06e0*/  MUFU.RCP R0, R0 ;  /* 0x0000000000007308 */ /* 0x001e300000001000 */
[----:B-1----:R-:W-:Y:S01]  /*06f0*/  MUFU.RCP R8, R8 ;  /* 0x0000000800087308 */ /* 0x002fe20000001000 */
[----:B0-----:R-:W-:Y:S01]  /*0700*/  VIADD R5, R0, 0xffffffe ;  /* 0x0ffffffe00057836 */ /* 0x001fe20000000000 */
[----:B------:R-:W-:-:S06]  /*0710*/  IABS R0, R10 ;  /* 0x0000000a00007213 */ /* 0x000fcc0000000000 */
[----:B------:R-:W0:Y:S02]  /*0720*/  F2I.FTZ.U32.TRUNC.NTZ R5, R5 ;  /* 0x0000000500057305 */ /* 0x000e24000021f000 */
[----:B0-----:R-:W-:-:S04]  /*0730*/  IMAD.MOV R6, RZ, RZ, -R5 ;  /* 0x000000ffff067224 */ /* 0x001fc800078e0a05 */
[----:B------:R-:W-:Y:S01]  /*0740*/  IMAD R3, R6, R9, RZ ;  /* 0x0000000906037224 */ /* 0x000fe200078e02ff */
[----:B------:R-:W-:-:S03]  /*0750*/  IABS R6, R11 ;  /* 0x0000000b00067213 */ /* 0x000fc60000000000 */
[----:B------:R-:W-:Y:S02]  /*0760*/  IMAD.HI.U32 R4, R5, R3, R4 ;  /* 0x0000000305047227 */ /* 0x000fe400078e0004 */
[----:B------:R-:W0:Y:S02]  /*0770*/  I2F.RP R3, R18 ;  /* 0x0000001200037306 */ /* 0x000e240000209400 */
[----:B------:R-:W-:Y:S02]  /*0780*/  IMAD.MOV.U32 R5, RZ, RZ, R0 ;  /* 0x000000ffff057224 */ /* 0x000fe400078e0000 */
[----:B------:R-:W-:Y:S02]  /*0790*/  IMAD.MOV R0, RZ, RZ, -R6 ;  /* 0x000000ffff007224 */ /* 0x000fe400078e0a06 */
[----:B------:R-:W-:-:S04]  /*07a0*/  IMAD.HI.U32 R4, R4, R5, RZ ;  /* 0x0000000504047227 */ /* 0x000fc800078e00ff */
[----:B------:R-:W-:Y:S02]  /*07b0*/  IMAD R0, R4, R0, R5 ;  /* 0x0000000004007224 */ /* 0x000fe400078e0205 */
[----:B------:R-:W-:-:S03]  /*07c0*/  VIADD R6, R8, 0xffffffe ;  /* 0x0ffffffe08067836 */ /* 0x000fc60000000000 */
[----:B------:R-:W-:Y:S01]  /*07d0*/  ISETP.GT.U32.AND P1, PT, R9, R0, PT ;  /* 0x000000000900720c */ /* 0x000fe20003f24070 */
[----:B0-----:R-:W0:Y:S08]  /*07e0*/  MUFU.RCP R3, R3 ;  /* 0x0000000300037308 */ /* 0x001e300000001000 */
[----:B------:R1:W2:Y:S04]  /*07f0*/  F2I.FTZ.U32.TRUNC.NTZ R7, R6 ;  /* 0x0000000600077305 */ /* 0x0002a8000021f000 */
[----:B------:R-:W-:-:S02]  /*0800*/  @!P1 IMAD.IADD R0, R0, 0x1, -R9 ;  /* 0x0000000100009824 */ /* 0x000fc400078e0a09 */
[----:B------:R-:W-:Y:S01]  /*0810*/  @!P1 VIADD R4, R4, 0x1 ;  /* 0x0000000104049836 */ /* 0x000fe20000000000 */
[----:B------:R-:W-:Y:S02]  /*0820*/  ISETP.NE.AND P1, PT, R11, RZ, PT ;  /* 0x000000ff0b00720c */ /* 0x000fe40003f25270 */
[----:B------:R-:W-:Y:S01]  /*0830*/  ISETP.GE.U32.AND P0, PT, R0, R9, PT ;  /* 0x000000090000720c */ /* 0x000fe20003f06070 */
[----:B0-----:R-:W-:Y:S01]  /*0840*/  VIADD R3, R3, 0xffffffe ;  /* 0x0ffffffe03037836 */ /* 0x001fe20000000000 */
[----:B------:R-:W-:Y:S01]  /*0850*/  LOP3.LUT R0, R10, R11, RZ, 0x3c, !PT ;  /* 0x0000000b0a007212 */ /* 0x000fe200078e3cff */
[----:B-1----:R-:W-:Y:S02]  /*0860*/  IMAD.MOV.U32 R6, RZ, RZ, RZ ;  /* 0x000000ffff067224 */ /* 0x002fe400078e00ff */
[----:B------:R-:W0:Y:S01]  /*0870*/  F2I.FTZ.U32.TRUNC.NTZ R5, R3 ;  /* 0x0000000300057305 */ /* 0x000e22000021f000 */
[----:B------:R-:W-:Y:S01]  /*0880*/  ISETP.GE.AND P2, PT, R0, RZ, PT ;  /* 0x000000ff0000720c */ /* 0x000fe20003f46270 */
[----:B--2---:R-:W-:Y:S01]  /*0890*/  IMAD.MOV R9, RZ, RZ, -R7 ;  /* 0x000000ffff097224 */ /* 0x004fe200078e0a07 */
[----:B------:R-:W-:-:S03]  /*08a0*/  SHF.R.U32.HI R0, RZ, 0x5, R99 ;  /* 0x00000005ff007819 */ /* 0x000fc60000011663 */
[----:B------:R-:W-:Y:S01]  /*08b0*/  IMAD R9, R9, R2, RZ ;  /* 0x0000000209097224 */ /* 0x000fe200078e02ff */
[----:B------:R-:W-:Y:S01]  /*08c0*/  R2UR UR14, R0 ;  /* 0x00000000000e72ca */ /* 0x000fe200000e0000 */
[----:B------:R-:W-:Y:S02]  /*08d0*/  @P0 VIADD R4, R4, 0x1 ;  /* 0x0000000104040836 */ /* 0x000fe40000000000 */
[----:B------:R-:W-:-:S04]  /*08e0*/  IMAD.HI.U32 R6, R7, R9, R6 ;  /* 0x0000000907067227 */ /* 0x000fc800078e0006 */
[----:B------:R-:W-:Y:S01]  /*08f0*/  @!P2 IMAD.MOV R4, RZ, RZ, -R4 ;  /* 0x000000ffff04a224 */ /* 0x000fe200078e0a04 */
[----:B------:R-:W-:Y:S01]  /*0900*/  @!P1 LOP3.LUT R4, RZ, R11, RZ, 0x33, !PT ;  /* 0x0000000bff049212 */ /* 0x000fe200078e33ff */
[----:B0-----:R-:W-:-:S04]  /*0910*/  IMAD.MOV R3, RZ, RZ, -R5 ;  /* 0x000000ffff037224 */ /* 0x001fc800078e0a05 */
[----:B------:R-:W-:Y:S01]  /*0920*/  IMAD.SHL.U32 R8, R4, 0x20, RZ ;  /* 0x0000002004087824 */ /* 0x000fe200078e00ff */
[----:B------:R-:W-:Y:S01]  /*0930*/  USHF.L.U32 UR4, UR14, 0x15, URZ ;  /* 0x000000150e047899 */ /* 0x000fe200080006ff */
[----:B------:R-:W-:Y:S02]  /*0940*/  IMAD.MOV R0, RZ, RZ, -R4 ;  /* 0x000000ffff007224 */ /* 0x000fe400078e0a04 */
[----:B------:R-:W-:Y:S01]  /*0950*/  IMAD.MOV.U32 R4, RZ, RZ, RZ ;  /* 0x000000ffff047224 */ /* 0x000fe200078e00ff */
[C---:B------:R-:W-:Y:S01]  /*0960*/  LOP3.LUT R98, R8.reuse, R133, RZ, 0xfc, !PT ;  /* 0x0000008508627212 */ /* 0x040fe200078efcff */
[----:B------:R-:W-:Y:S01]  /*0970*/  IMAD R0, R11, R0, R10 ;  /* 0x000000000b007224 */ /* 0x000fe200078e020a */
[C---:B------:R-:W-:Y:S01]  /*0980*/  LOP3.LUT R97, R8.reuse, 0x2, R133, 0xfe, !PT ;  /* 0x0000000208617812 */ /* 0x040fe200078efe85 */
[----:B------:R-:W-:Y:S01]  /*0990*/  IMAD.MOV.U32 R11, RZ, RZ, R3 ;  /* 0x000000ffff0b7224 */ /* 0x000fe200078e0003 */
[--C-:B------:R-:W-:Y:S01]  /*09a0*/  LOP3.LUT R96, R8, 0x4, R133.reuse, 0xfe, !PT ;  /* 0x0000000408607812 */ /* 0x100fe200078efe85 */
[----:B------:R-:W-:Y:S01]  /*09b0*/  IMAD.IADD R91, R91, 0x1, R0 ;  /* 0x000000015b5b7824 */ /* 0x000fe200078e0200 */
[----:B------:R-:W-:Y:S01]  /*09c0*/  IABS R13, R98 ;  /* 0x00000062000d7213 */ /* 0x000fe20000000000 */
[----:B------:R-:W-:Y:S01]  /*09d0*/  IMAD R11, R11, R18, RZ ;  /* 0x000000120b0b7224 */ /* 0x000fe200078e02ff */
[----:B------:R-:W-:Y:S01]  /*09e0*/  IABS R15, R97 ;  /* 0x00000061000f7213 */ /* 0x000fe20000000000 */
[----:B------:R-:W-:Y:S01]  /*09f0*/  IMAD R91, R91, 0x40, R28 ;  /* 0x000000405b5b7824 */ /* 0x000fe200078e021c */
[----:B------:R-:W-:Y:S01]  /*0a00*/  IABS R19, R96 ;  /* 0x0000006000137213 */ /* 0x000fe20000000000 */
[----:B------:R-:W-:Y:S01]  /*0a10*/  IMAD.HI.U32 R3, R6, R13, RZ ;  /* 0x0000000d06037227 */ /* 0x000fe200078e00ff */
[----:B------:R-:W-:-:S02]  /*0a20*/  LOP3.LUT R95, R8, 0x6, R133, 0xfe, !PT ;  /* 0x00000006085f7812 */ /* 0x000fc400078efe85 */
[--C-:B------:R-:W-:Y:S01]  /*0a30*/  LOP3.LUT R94, R8, 0x8, R133.reuse, 0xfe, !PT ;  /* 0x00000008085e7812 */ /* 0x100fe200078efe85 */
[----:B------:R-:W-:Y:S01]  /*0a40*/  IMAD.HI.U32 R7, R6, R15, RZ ;  /* 0x0000000f06077227 */ /* 0x000fe200078e00ff */
[C-C-:B------:R-:W-:Y:S02]  /*0a50*/  LOP3.LUT R92, R8.reuse, 0xc, R133.reuse, 0xfe, !PT ;  /* 0x0000000c085c7812 */ /* 0x140fe400078efe85 */
[----:B------:R-:W-:Y:S01]  /*0a60*/  LOP3.LUT R93, R8, 0xa, R133, 0xfe, !PT ;  /* 0x0000000a085d7812 */ /* 0x000fe200078efe85 */
[----:B------:R-:W-:Y:S01]  /*0a70*/  IMAD.HI.U32 R9, R6, R19, RZ ;  /* 0x0000001306097227 */ /* 0x000fe200078e00ff */
[----:B------:R-:W-:Y:S02]  /*0a80*/  IABS R23, R92 ;  /* 0x0000005c00177213 */ /* 0x000fe40000000000 */
[----:B------:R-:W-:Y:S01]  /*0a90*/  IABS R21, R93 ;  /* 0x0000005d00157213 */ /* 0x000fe20000000000 */
[----:B------:R-:W-:Y:S01]  /*0aa0*/  IMAD.MOV R3, RZ, RZ, -R3 ;  /* 0x000000ffff037224 */ /* 0x000fe200078e0a03 */
[C---:B------:R-:W-:Y:S01]  /*0ab0*/  LOP3.LUT R120, R8.reuse, 0x12, R133, 0xfe, !PT ;  /* 0x0000001208787812 */ /* 0x040fe200078efe85 */
[----:B------:R-:W-:Y:S01]  /*0ac0*/  IMAD.MOV R7, RZ, RZ, -R7 ;  /* 0x000000ffff077224 */ /* 0x000fe200078e0a07 */
[----:B------:R-:W-:Y:S01]  /*0ad0*/  LOP3.LUT R118, R8, 0x1e, R133, 0xfe, !PT ;  /* 0x0000001e08767812 */ /* 0x000fe200078efe85 */
[----:B------:R-:W-:Y:S01]  /*0ae0*/  IMAD.MOV R9, RZ, RZ, -R9 ;  /* 0x000000ffff097224 */ /* 0x000fe200078e0a09 */
[----:B------:R-:W-:Y:S01]  /*0af0*/  IABS R31, R120 ;  /* 0x00000078001f7213 */ /* 0x000fe20000000000 */
[----:B------:R-:W-:Y:S01]  /*0b00*/  IMAD.HI.U32 R4, R5, R11, R4 ;  /* 0x0000000b05047227 */ /* 0x000fe200078e0004 */
[----:B------:R-:W-:-:S02]  /*0b10*/  IABS R43, R118 ;  /* 0x00000076002b7213 */ /* 0x000fc40000000000 */
[----:B------:R-:W-:Y:S01]  /*0b20*/  ISETP.GE.AND P2, PT, R91, RZ, PT ;  /* 0x000000ff5b00720c */ /* 0x000fe20003f46270 */
[C---:B------:R-:W-:Y:S01]  /*0b30*/  IMAD R5, R2.reuse, R3, R13 ;  /* 0x0000000302057224 */ /* 0x040fe200078e020d */
[----:B------:R-:W-:Y:S01]  /*0b40*/  IABS R13, R95 ;  /* 0x0000005f000d7213 */ /* 0x000fe20000000000 */
[C---:B------:R-:W-:Y:S01]  /*0b50*/  IMAD R7, R2.reuse, R7, R15 ;  /* 0x0000000702077224 */ /* 0x040fe200078e020f */
[----:B------:R-:W-:Y:S01]  /*0b60*/  IABS R15, R94 ;  /* 0x0000005e000f7213 */ /* 0x000fe20000000000 */
[----:B------:R-:W-:Y:S01]  /*0b70*/  IMAD R9, R2, R9, R19 ;  /* 0x0000000902097224 */ /* 0x000fe200078e0213 */
[----:B------:R-:W-:Y:S01]  /*0b80*/  IABS R19, R91 ;  /* 0x0000005b00137213 */ /* 0x000fe20000000000 */
[----:B------:R-:W-:Y:S01]  /*0b90*/  IMAD.HI.U32 R0, R6, R13, RZ ;  /* 0x0000000d06007227 */ /* 0x000fe200078e00ff */
[C---:B------:R-:W-:Y:S02]  /*0ba0*/  ISETP.GT.U32.AND P1, PT, R2.reuse, R5, PT ;  /* 0x000000050200720c */ /* 0x040fe40003f24070 */
[----:B------:R-:W-:Y:S01]  /*0bb0*/  ISETP.GT.U32.AND P5, PT, R2, R9, PT ;  /* 0x000000090200720c */ /* 0x000fe20003fa4070 */
[----:B------:R-:W-:Y:S01]  /*0bc0*/  IMAD.HI.U32 R3, R6, R15, RZ ;  /* 0x0000000f06037227 */ /* 0x000fe200078e00ff */
[----:B------:R-:W-:-:S02]  /*0bd0*/  LOP3.LUT R90, R8, 0xe, R133, 0xfe, !PT ;  /* 0x0000000e085a7812 */ /* 0x000fc400078efe85 */
[--C-:B------:R-:W-:Y:S01]  /*0be0*/  LOP3.LUT R88, R8, 0x14, R133.reuse, 0xfe, !PT ;  /* 0x0000001408587812 */ /* 0x100fe200078efe85 */
[----:B------:R-:W-:Y:S01]  /*0bf0*/  IMAD.HI.U32 R4, R4, R19, RZ ;  /* 0x0000001304047227 */ /* 0x000fe200078e00ff */
[--C-:B------:R-:W-:Y:S02]  /*0c00*/  LOP3.LUT R89, R8, 0x10, R133.reuse, 0xfe, !PT ;  /* 0x0000001008597812 */ /* 0x100fe400078efe85 */
[----:B------:R-:W-:Y:S01]  /*0c10*/  IABS R33, R88 ;  /* 0x0000005800217213 */ /* 0x000fe20000000000 */
[----:B------:R-:W-:Y:S01]  /*0c20*/  IMAD.HI.U32 R11, R6, R23, RZ ;  /* 0x00000017060b7227 */ /* 0x000fe200078e00ff */
[----:B------:R-:W-:Y:S02]  /*0c30*/  IABS R29, R89 ;  /* 0x00000059001d7213 */ /* 0x000fe40000000000 */
[C-C-:B------:R-:W-:Y:S01]  /*0c40*/  LOP3.LUT R87, R8.reuse, 0x16, R133.reuse, 0xfe, !PT ;  /* 0x0000001608577812 */ /* 0x140fe200078efe85 */
[----:B------:R-:W-:Y:S01]  /*0c50*/  IMAD.MOV R0, RZ, RZ, -R0 ;  /* 0x000000ffff007224 */ /* 0x000fe200078e0a00 */
[C---:B------:R-:W-:Y:S01]  /*0c60*/  LOP3.LUT R86, R8.reuse, 0x18, R133, 0xfe, !PT ;  /* 0x0000001808567812 */ /* 0x040fe200078efe85 */
[----:B------:R-:W-:Y:S01]  /*0c70*/  IMAD.MOV R3, RZ, RZ, -R3 ;  /* 0x000000ffff037224 */ /* 0x000fe200078e0a03 */
[----:B------:R-:W-:Y:S01]  /*0c80*/  IABS R35, R87 ;  /* 0x0000005700237213 */ /* 0x000fe20000000000 */
[----:B------:R-:W-:Y:S01]  /*0c90*/  IMAD.MOV R4, RZ, RZ, -R4 ;  /* 0x000000ffff047224 */ /* 0x000fe200078e0a04 */
[----:B------:R-:W-:Y:S01]  /*0ca0*/  LOP3.LUT R116, R8, 0x1a, R133, 0xfe, !PT ;  /* 0x0000001a08747812 */ /* 0x000fe200078efe85 */
[----:B------:R-:W-:Y:S01]  /*0cb0*/  IMAD.MOV R12, RZ, RZ, -R11 ;  /* 0x000000ffff0c7224 */ /* 0x000fe200078e0a0b */
[----:B------:R-:W-:Y:S01]  /*0cc0*/  IABS R37, R86 ;  /* 0x0000005600257213 */ /* 0x000fe20000000000 */
[C---:B------:R-:W-:Y:S01]  /*0cd0*/  IMAD R11, R2.reuse, R0, R13 ;  /* 0x00000000020b7224 */ /* 0x040fe200078e020d */
[----:B------:R-:W-:Y:S01]  /*0ce0*/  IABS R39, R116 ;  /* 0x0000007400277213 */ /* 0x000fe20000000000 */
[----:B------:R-:W-:-:S02]  /*0cf0*/  IMAD R13, R2, R3, R15 ;  /* 0x00000003020d7224 */ /* 0x000fc400078e020f */
[----:B------:R-:W-:Y:S02]  /*0d00*/  IMAD R3, R18, R4, R19 ;  /* 0x0000000412037224 */ /* 0x000fe400078e0213 */
[----:B------:R-:W-:Y:S01]  /*0d10*/  IMAD.HI.U32 R10, R6, R21, RZ ;  /* 0x00000015060a7227 */ /* 0x000fe200078e00ff */
[----:B------:R-:W-:Y:S02]  /*0d20*/  ISETP.GT.U32.AND P4, PT, R2, R13, PT ;  /* 0x0000000d0200720c */ /* 0x000fe40003f84070 */
[----:B------:R-:W-:Y:S01]  /*0d30*/  ISETP.GT.U32.AND P0, PT, R18, R3, PT ;  /* 0x000000031200720c */ /* 0x000fe20003f04070 */
[----:B------:R-:W-:Y:S02]  /*0d40*/  IMAD.MOV R10, RZ, RZ, -R10 ;  /* 0x000000ffff0a7224 */ /* 0x000fe400078e0a0a */
[C---:B------:R-:W-:Y:S02]  /*0d50*/  IMAD R19, R2.reuse, R12, R23 ;  /* 0x0000000c02137224 */ /* 0x040fe400078e0217 */
[----:B------:R-:W-:Y:S01]  /*0d60*/  IMAD R15, R2, R10, R21 ;  /* 0x0000000a020f7224 */ /* 0x000fe200078e0215 */
[----:B------:R-:W-:Y:S01]  /*0d70*/  IABS R21, R90 ;  /* 0x0000005a00157213 */ /* 0x000fe20000000000 */
[----:B------:R-:W-:-:S03]  /*0d80*/  IMAD.HI.U32 R10, R6, R31, RZ ;  /* 0x0000001f060a7227 */ /* 0x000fc600078e00ff */
[C---:B------:R-:W-:Y:S01]  /*0d90*/  ISETP.GT.U32.AND P6, PT, R2.reuse, R15, PT ;  /* 0x0000000f0200720c */ /* 0x040fe20003fc4070 */
[----:B------:R-:W-:Y:S02]  /*0da0*/  IMAD.MOV R10, RZ, RZ, -R10 ;  /* 0x000000ffff0a7224 */ /* 0x000fe400078e0a0a */
[----:B------:R-:W-:Y:S02]  /*0db0*/  @!P0 IMAD.IADD R3, R3, 0x1, -R18 ;  /* 0x0000000103038824 */ /* 0x000fe400078e0a12 */
[----:B------:R-:W-:Y:S02]  /*0dc0*/  IMAD R31, R2, R10, R31 ;  /* 0x0000000a021f7224 */ /* 0x000fe400078e021f */
[----:B------:R-:W-:Y:S01]  /*0dd0*/  IMAD.HI.U32 R10, R6, R43, RZ ;  /* 0x0000002b060a7227 */ /* 0x000fe200078e00ff */
[----:B------:R-:W-:-:S03]  /*0de0*/  ISETP.GT.U32.AND P0, PT, R18, R3, PT ;  /* 0x000000031200720c */ /* 0x000fc60003f04070 */
[----:B------:R-:W-:Y:S02]  /*0df0*/  IMAD.MOV R10, RZ, RZ, -R10 ;  /* 0x000000ffff0a7224 */ /* 0x000fe400078e0a0a */
[--C-:B------:R-:W-:Y:S02]  /*0e00*/  @!P1 IMAD.IADD R5, R5, 0x1, -R2.reuse ;  /* 0x0000000105059824 */ /* 0x100fe400078e0a02 */
[C---:B------:R-:W-:Y:S02]  /*0e10*/  IMAD R43, R2.reuse, R10, R43 ;  /* 0x0000000a022b7224 */ /* 0x040fe400078e022b */
[----:B------:R-:W-:Y:S01]  /*0e20*/  @!P5 IMAD.IADD R9, R9, 0x1, -R2 ;  /* 0x000000010909d824 */ /* 0x000fe200078e0a02 */
[----:B------:R-:W-:Y:S01]  /*0e30*/  ISETP.GT.U32.AND P1, PT, R2, R5, PT ;  /* 0x000000050200720c */ /* 0x000fe20003f24070 */
[----:B------:R-:W-:Y:S01]  /*0e40*/  IMAD.HI.U32 R0, R6, R21, RZ ;  /* 0x0000001506007227 */ /* 0x000fe200078e00ff */
[----:B------:R-:W-:Y:S02]  /*0e50*/  ISETP.GT.U32.AND P3, PT, R2, R43, PT ;  /* 0x0000002b0200720c */ /* 0x000fe40003f64070 */
[----:B------:R-:W-:Y:S01]  /*0e60*/  ISETP.GE.AND P5, PT, R98, RZ, PT ;  /* 0x000000ff6200720c */ /* 0x000fe20003fa6270 */
[----:B------:R-:W-:Y:S01]  /*0e70*/  @!P0 IMAD.IADD R3, R3, 0x1, -R18 ;  /* 0x0000000103038824 */ /* 0x000fe200078e0a12 */
[----:B------:R-:W-:Y:S01]  /*0e80*/  ISETP.NE.AND P0, PT, R16, RZ, PT ;  /* 0x000000ff1000720c */ /* 0x000fe20003f05270 */
[----:B------:R-:W-:Y:S01]  /*0e90*/  @!P4 IMAD.IADD R13, R13, 0x1, -R2 ;  /* 0x000000010d0dc824 */ /* 0x000fe200078e0a02 */
[----:B------:R-:W-:Y:S01]  /*0ea0*/  ISETP.GT.U32.AND P4, PT, R2, R9, PT ;  /* 0x000000090200720c */ /* 0x000fe20003f84070 */
[----:B------:R-:W-:-:S02]  /*0eb0*/  IMAD.MOV.U32 R65, RZ, RZ, R3 ;  /* 0x000000ffff417224 */ /* 0x000fc400078e0003 */
[----:B------:R-:W-:Y:S02]  /*0ec0*/  IMAD.MOV R0, RZ, RZ, -R0 ;  /* 0x000000ffff007224 */ /* 0x000fe400078e0a00 */
[----:B------:R-:W-:Y:S01]  /*0ed0*/  @!P2 IMAD.MOV R65, RZ, RZ, -R65 ;  /* 0x000000ffff41a224 */ /* 0x000fe200078e0a41 */
[C---:B------:R-:W-:Y:S01]  /*0ee0*/  ISETP.GT.U32.AND P2, PT, R2.reuse, R11, PT ;  /* 0x0000000b0200720c */ /* 0x040fe20003f44070 */
[--C-:B------:R-:W-:Y:S01]  /*0ef0*/  @!P3 IMAD.IADD R43, R43, 0x1, -R2.reuse ;  /* 0x000000012b2bb824 */ /* 0x100fe200078e0a02 */
[----:B------:R-:W-:Y:S01]  /*0f00*/  ISETP.GT.U32.AND P3, PT, R2, R19, PT ;  /* 0x000000130200720c */ /* 0x000fe20003f64070 */
[----:B------:R-:W-:Y:S02]  /*0f10*/  IMAD.HI.U32 R12, R6, R33, RZ ;  /* 0x00000021060c7227 */ /* 0x000fe400078e00ff */
[----:B------:R-:W-:Y:S02]  /*0f20*/  @!P0 LOP3.LUT R65, RZ, R16, RZ, 0x33, !PT ;  /* 0x00000010ff418212 */ /* 0x000fe400078e33ff */
[C---:B------:R-:W-:Y:S01]  /*0f30*/  ISETP.GT.U32.AND P0, PT, R2.reuse, R7, PT ;  /* 0x000000070200720c */ /* 0x040fe20003f04070 */
[--C-:B------:R-:W-:Y:S01]  /*0f40*/  @!P6 IMAD.IADD R15, R15, 0x1, -R2.reuse ;  /* 0x000000010f0fe824 */ /* 0x100fe200078e0a02 */
[C---:B------:R-:W-:Y:S01]  /*0f50*/  ISETP.GT.U32.AND P6, PT, R2.reuse, R13, PT ;  /* 0x0000000d0200720c */ /* 0x040fe20003fc4070 */
[----:B------:R-:W-:Y:S01]  /*0f60*/  IMAD R21, R2, R0, R21 ;  /* 0x0000000002157224 */ /* 0x000fe200078e0215 */
[----:B------:R-:W-:Y:S01]  /*0f70*/  LOP3.LUT R0, R8, 0x1c, R133, 0xfe, !PT ;  /* 0x0000001c08007812 */ /* 0x000fe200078efe85 */
[--C-:B------:R-:W-:Y:S01]  /*0f80*/  @!P1 IMAD.IADD R5, R5, 0x1, -R2.reuse ;  /* 0x0000000105059824 */ /* 0x100fe200078e0a02 */
[----:B------:R-:W-:Y:S01]  /*0f90*/  ISETP.GT.U32.AND P1, PT, R2, R15, PT ;  /* 0x0000000f0200720c */ /* 0x000fe20003f24070 */
[--C-:B------:R-:W-:Y:S01]  /*0fa0*/  @!P2 IMAD.IADD R11, R11, 0x1, -R2.reuse ;  /* 0x000000010b0ba824 */ /* 0x100fe200078e0a02 */
[----:B------:R-:W-:Y:S01]  /*0fb0*/  IABS R41, R0 ;  /* 0x0000000000297213 */ /* 0x000fe20000000000 */
[----:B------:R-:W-:-:S02]  /*0fc0*/  @!P3 IMAD.IADD R19, R19, 0x1, -R2 ;  /* 0x000000011313b824 */ /* 0x000fc400078e0a02 */
[----:B------:R-:W-:Y:S01]  /*0fd0*/  IMAD.HI.U32 R4, R6, R29, RZ ;  /* 0x0000001d06047227 */ /* 0x000fe200078e00ff */
[----:B------:R-:W-:-:S03]  /*0fe0*/  ISETP.GT.U32.AND P3, PT, R2, R11, PT ;  /* 0x0000000b0200720c */ /* 0x000fc60003f64070 */
[----:B------:R-:W-:Y:S01]  /*0ff0*/  @!P0 IMAD.IADD R7, R7, 0x1, -R2 ;  /* 0x0000000107078824 */ /* 0x000fe200078e0a02 */
[C---:B------:R-:W-:Y:S01]  /*1000*/  ISETP.GT.U32.AND P0, PT, R2.reuse, R43, PT ;  /* 0x0000002b0200720c */ /* 0x040fe20003f04070 */
[----:B------:R-:W-:Y:S02]  /*1010*/  IMAD.MOV R12, RZ, RZ, -R12 ;  /* 0x000000ffff0c7224 */ /* 0x000fe400078e0a0c */
[----:B------:R-:W-:Y:S01]  /*1020*/  @!P5 IMAD.MOV R5, RZ, RZ, -R5 ;  /* 0x000000ffff05d224 */ /* 0x000fe200078e0a05 */
[C---:B------:R-:W-:Y:S01]  /*1030*/  ISETP.GT.U32.AND P2, PT, R2.reuse, R7, PT ;  /* 0x000000070200720c */ /* 0x040fe20003f44070 */
[----:B------:R-:W-:Y:S01]  /*1040*/  IMAD.MOV R4, RZ, RZ, -R4 ;  /* 0x000000ffff047224 */ /* 0x000fe200078e0a04 */
[C---:B------:R-:W-:Y:S01]  /*1050*/  ISETP.GT.U32.AND P5, PT, R2.reuse, R21, PT ;  /* 0x000000150200720c */ /* 0x040fe20003fa4070 */
[C---:B------:R-:W-:Y:S02]  /*1060*/  IMAD R33, R2.reuse, R12, R33 ;  /* 0x0000000c02217224 */ /* 0x040fe400078e0221 */
[----:B------:R-:W-:-:S02]  /*1070*/  IMAD R29, R2, R4, R29 ;  /* 0x00000004021d7224 */ /* 0x000fc400078e021d */
[--C-:B------:R-:W-:Y:S01]  /*1080*/  @!P3 IMAD.IADD R11, R11, 0x1, -R2.reuse ;  /* 0x000000010b0bb824 */ /* 0x100fe200078e0a02 */
[C---:B------:R-:W-:Y:S01]  /*1090*/  ISETP.GT.U32.AND P3, PT, R2.reuse, R33, PT ;  /* 0x000000210200720c */ /* 0x040fe20003f64070 */
[--C-:B------:R-:W-:Y:S01]  /*10a0*/  @!P0 IMAD.IADD R43, R43, 0x1, -R2.reuse ;  /* 0x000000012b2b8824 */ /* 0x100fe200078e0a02 */
[C---:B------:R-:W-:Y:S01]  /*10b0*/  ISETP.GT.U32.AND P0, PT, R2.reuse, R19, PT ;  /* 0x000000130200720c */ /* 0x040fe20003f04070 */
[--C-:B------:R-:W-:Y:S01]  /*10c0*/  @!P6 IMAD.IADD R13, R13, 0x1, -R2.reuse ;  /* 0x000000010d0de824 */ /* 0x100fe200078e0a02 */
[----:B------:R-:W-:Y:S01]  /*10d0*/  ISETP.GE.AND P6, PT, R97, RZ, PT ;  /* 0x000000ff6100720c */ /* 0x000fe20003fc6270 */
[--C-:B------:R-:W-:Y:S01]  /*10e0*/  @!P2 IMAD.IADD R7, R7, 0x1, -R2.reuse ;  /* 0x000000010707a824 */ /* 0x100fe200078e0a02 */
[C---:B------:R-:W-:Y:S01]  /*10f0*/  ISETP.GT.U32.AND P2, PT, R2.reuse, R29, PT ;  /* 0x0000001d0200720c */ /* 0x040fe20003f44070 */
[--C-:B------:R-:W-:Y:S01]  /*1100*/  @!P4 IMAD.IADD R9, R9, 0x1, -R2.reuse ;  /* 0x000000010909c824 */ /* 0x100fe200078e0a02 */
[----:B------:R-:W-:Y:S01]  /*1110*/  ISETP.GT.U32.AND P4, PT, R2, R31, PT ;  /* 0x0000001f0200720c */ /* 0x000fe20003f84070 */
[----:B------:R-:W-:Y:S01]  /*1120*/  @!P5 IMAD.IADD R21, R21, 0x1, -R2 ;  /* 0x000000011515d824 */ /* 0x000fe200078e0a02 */
[----:B------:R-:W-:Y:S01]  /*1130*/  ISETP.GE.AND P5, PT, R94, RZ, PT ;  /* 0x000000ff5e00720c */ /* 0x000fe20003fa6270 */
[----:B------:R-:W-:-:S04]  /*1140*/  IMAD.HI.U32 R14, R6, R35, RZ ;  /* 0x00000023060e7227 */ /* 0x000fc800078e00ff */
[----:B------:R-:W-:Y:S01]  /*1150*/  @!P0 IMAD.IADD R19, R19, 0x1, -R2 ;  /* 0x0000000113138824 */ /* 0x000fe200078e0a02 */
[----:B------:R-:W-:Y:S01]  /*1160*/  ISETP.GE.AND P0, PT, R95, RZ, PT ;  /* 0x000000ff5f00720c */ /* 0x000fe20003f06270 */
[----:B------:R-:W-:Y:S02]  /*1170*/  IMAD.MOV R14, RZ, RZ, -R14 ;  /* 0x000000ffff0e7224 */ /* 0x000fe400078e0a0e */
[--C-:B------:R-:W-:Y:S01]  /*1180*/  @!P1 IMAD.IADD R15, R15, 0x1, -R2.reuse ;  /* 0x000000010f0f9824 */ /* 0x100fe200078e0a02 */
[----:B------:R-:W-:Y:S01]  /*1190*/  ISETP.GE.AND P1, PT, R96, RZ, PT ;  /* 0x000000ff6000720c */ /* 0x000fe20003f26270 */
[--C-:B------:R-:W-:Y:S02]  /*11a0*/  @!P3 IMAD.IADD R33, R33, 0x1, -R2.reuse ;  /* 0x000000012121b824 */ /* 0x100fe400078e0a02 */
[----:B------:R-:W-:Y:S02]  /*11b0*/  IMAD.MOV.U32 R23, RZ, RZ, R11 ;  /* 0x000000ffff177224 */ /* 0x000fe400078e000b */
[----:B------:R-:W-:Y:S01]  /*11c0*/  @!P2 IMAD.IADD R29, R29, 0x1, -R2 ;  /* 0x000000011d1da824 */ /* 0x000fe200078e0a02 */
[----:B------:R-:W-:Y:S01]  /*11d0*/  ISETP.GE.AND P2, PT, R93, RZ, PT ;  /* 0x000000ff5d00720c */ /* 0x000fe20003f46270 */
[----:B------:R-:W-:Y:S01]  /*11e0*/  @!P6 IMAD.MOV R7, RZ, RZ, -R7 ;  /* 0x000000ffff07e224 */ /* 0x000fe200078e0a07 */
[C---:B------:R-:W-:Y:S01]  /*11f0*/  ISETP.GT.U32.AND P6, PT, R2.reuse, R21, PT ;  /* 0x000000150200720c */ /* 0x040fe20003fc4070 */
[C---:B------:R-:W-:Y:S01]  /*1200*/  IMAD R35, R2.reuse, R14, R35 ;  /* 0x0000000e02237224 */ /* 0x040fe200078e0223 */
[C---:B------:R-:W-:Y:S01]  /*1210*/  ISETP.GT.U32.AND P3, PT, R2.reuse, R29, PT ;  /* 0x0000001d0200720c */ /* 0x040fe20003f64070 */
[----:B------:R-:W-:Y:S01]  /*1220*/  @!P0 IMAD.MOV R23, RZ, RZ, -R23 ;  /* 0x000000ffff178224 */ /* 0x000fe200078e0a17 */
[----:B------:R-:W-:Y:S01]  /*1230*/  ISETP.GT.U32.AND P0, PT, R2, R33, PT ;  /* 0x000000210200720c */ /* 0x000fe20003f04070 */
[----:B------:R-:W-:-:S02]  /*1240*/  IMAD.MOV.U32 R25, RZ, RZ, R13 ;  /* 0x000000ffff197224 */ /* 0x000fc400078e000d */
[----:B------:R-:W-:-:S04]  /*1250*/  IMAD.HI.U32 R4, R6, R37, RZ ;  /* 0x0000002506047227 */ /* 0x000fc800078e00ff */
[----:B------:R-:W-:-:S04]  /*1260*/  IMAD.HI.U32 R8, R6, R39, RZ ;  /* 0x0000002706087227 */ /* 0x000fc800078e00ff */
[----:B------:R-:W-:Y:S01]  /*1270*/  @!P4 IMAD.IADD R31, R31, 0x1, -R2 ;  /* 0x000000011f1fc824 */ /* 0x000fe200078e0a02 */
[----:B------:R-:W-:Y:S01]  /*1280*/  ISETP.GE.AND P4, PT, R92, RZ, PT ;  /* 0x000000ff5c00720c */ /* 0x000fe20003f86270 */
[----:B------:R-:W-:Y:S01]  /*1290*/  @!P5 IMAD.MOV R25, RZ, RZ, -R25 ;  /* 0x000000ffff19d224 */ /* 0x000fe200078e0a19 */
[C---:B------:R-:W-:Y:S01]  /*12a0*/  ISETP.GT.U32.AND P5, PT, R2.reuse, R35, PT ;  /* 0x000000230200720c */ /* 0x040fe20003fa4070 */
[----:B------:R-:W-:Y:S02]  /*12b0*/  IMAD.MOV R4, RZ, RZ, -R4 ;  /* 0x000000ffff047224 */ /* 0x000fe400078e0a04 */
[----:B------:R-:W-:Y:S02]  /*12c0*/  IMAD.MOV R8, RZ, RZ, -R8 ;  /* 0x000000ffff087224 */ /* 0x000fe400078e0a08 */
[----:B------:R-:W-:Y:S02]  /*12d0*/  IMAD.MOV.U32 R27, RZ, RZ, R9 ;  /* 0x000000ffff1b7224 */ /* 0x000fe400078e0009 */
[C---:B------:R-:W-:Y:S01]  /*12e0*/  IMAD R37, R2.reuse, R4, R37 ;  /* 0x0000000402257224 */ /* 0x040fe200078e0225 */
[----:B------:R-:W-:Y:S01]  /*12f0*/  LOP3.LUT R4, R133, 0x8, RZ, 0xfc, !PT ;  /* 0x0000000885047812 */ /* 0x000fe200078efcff */
[----:B------:R-:W-:-:S02]  /*1300*/  IMAD R39, R2, R8, R39 ;  /* 0x0000000802277224 */ /* 0x000fc400078e0227 */
[----:B------:R-:W-:Y:S01]  /*1310*/  @!P1 IMAD.MOV R27, RZ, RZ, -R27 ;  /* 0x000000ffff1b9224 */ /* 0x000fe200078e0a1b */
[----:B------:R-:W0:Y:S01]  /*1320*/  LDS R8, [UR13] ;  /* 0x0000000dff087984 */ /* 0x000e220008000800 */
[C---:B------:R-:W-:Y:S01]  /*1330*/  ISETP.GT.U32.AND P1, PT, R2.reuse, R31, PT ;  /* 0x0000001f0200720c */ /* 0x040fe20003f24070 */
[----:B------:R-:W-:Y:S01]  /*1340*/  @!P2 IMAD.MOV R15, RZ, RZ, -R15 ;  /* 0x000000ffff0fa224 */ /* 0x000fe200078e0a0f */
[----:B------:R-:W-:Y:S01]  /*1350*/  ISETP.GT.U32.AND P2, PT, R2, R37, PT ;  /* 0x000000250200720c */ /* 0x000fe20003f44070 */
[--C-:B------:R-:W-:Y:S01]  /*1360*/  @!P6 IMAD.IADD R21, R21, 0x1, -R2.reuse ;  /* 0x000000011515e824 */ /* 0x100fe200078e0a02 */
[----:B------:R-:W-:Y:S01]  /*1370*/  ISETP.GE.AND P6, PT, R90, RZ, PT ;  /* 0x000000ff5a00720c */ /* 0x000fe20003fc6270 */
[----:B------:R-:W-:Y:S01]  /*1380*/  @!P0 IMAD.IADD R33, R33, 0x1, -R2 ;  /* 0x0000000121218824 */ /* 0x000fe200078e0a02 */
[----:B------:R-:W-:Y:S01]  /*1390*/  ISETP.GE.AND P0, PT, R120, RZ, PT ;  /* 0x000000ff7800720c */ /* 0x000fe20003f06270 */
[----:B------:R-:W-:-:S04]  /*13a0*/  IMAD.HI.U32 R6, R6, R41, RZ ;  /* 0x0000002906067227 */ /* 0x000fc800078e00ff */
[----:B------:R-:W-:Y:S01]  /*13b0*/  @!P4 IMAD.MOV R19, RZ, RZ, -R19 ;  /* 0x000000ffff13c224 */ /* 0x000fe200078e0a13 */
[----:B------:R-:W-:Y:S01]  /*13c0*/  ISETP.GT.U32.AND P4, PT, R2, R39, PT ;  /* 0x000000270200720c */ /* 0x000fe20003f84070 */
[----:B------:R-:W-:Y:S01]  /*13d0*/  @!P5 IMAD.IADD R35, R35, 0x1, -R2 ;  /* 0x000000012323d824 */ /* 0x000fe200078e0a02 */
[----:B------:R-:W-:Y:S01]  /*13e0*/  ISETP.GE.AND P5, PT, R88, RZ, PT ;  /* 0x000000ff5800720c */ /* 0x000fe20003fa6270 */
[----:B------:R-:W-:Y:S02]  /*13f0*/  IMAD.MOV R6, RZ, RZ, -R6 ;  /* 0x000000ffff067224 */ /* 0x000fe400078e0a06 */
[----:B------:R-:W-:Y:S02]  /*1400*/  IMAD.MOV.U32 R3, RZ, RZ, R21 ;  /* 0x000000ffff037224 */ /* 0x000fe400078e0015 */
[C---:B------:R-:W-:Y:S01]  /*1410*/  IMAD R41, R2.reuse, R6, R41 ;  /* 0x0000000602297224 */ /* 0x040fe200078e0229 */
[----:B------:R-:W-:Y:S01]  /*1420*/  LOP3.LUT R6, R133, 0xa, RZ, 0xfc, !PT ;  /* 0x0000000a85067812 */ /* 0x000fe200078efcff */
[--C-:B------:R-:W-:Y:S01]  /*1430*/  @!P1 IMAD.IADD R31, R31, 0x1, -R2.reuse ;  /* 0x000000011f1f9824 */ /* 0x100fe200078e0a02 */
[----:B------:R-:W-:Y:S01]  /*1440*/  ISETP.GE.AND P1, PT, R89, RZ, PT ;  /* 0x000000ff5900720c */ /* 0x000fe20003f26270 */
[--C-:B------:R-:W-:Y:S01]  /*1450*/  @!P2 IMAD.IADD R37, R37, 0x1, -R2.reuse ;  /* 0x000000012525a824 */ /* 0x100fe200078e0a02 */
[----:B------:R-:W-:Y:S01]  /*1460*/  BAR.SYNC.DEFER_BLOCKING 0x0 ;  /* 0x0000000000007b1d */ /* 0x000fe20000010000 */
[----:B------:R-:W-:Y:S01]  /*1470*/  @!P6 IMAD.MOV R3, RZ, RZ, -R3 ;  /* 0x000000ffff03e224 */ /* 0x000fe200078e0a03 */
[C---:B------:R-:W-:Y:S01]  /*1480*/  ISETP.GT.U32.AND P6, PT, R2.reuse, R35, PT ;  /* 0x000000230200720c */ /* 0x040fe20003fc4070 */
[----:B------:R-:W-:Y:S01]  /*1490*/  @!P0 IMAD.MOV R31, RZ, RZ, -R31 ;  /* 0x000000ffff1f8224 */ /* 0x000fe200078e0a1f */
[C---:B------:R-:W-:Y:S01]  /*14a0*/  ISETP.GT.U32.AND P0, PT, R2.reuse, R41, PT ;  /* 0x000000290200720c */ /* 0x040fe20003f04070 */
[--C-:B------:R-:W-:Y:S01]  /*14b0*/  @!P4 IMAD.IADD R39, R39, 0x1, -R2.reuse ;  /* 0x000000012727c824 */ /* 0x100fe200078e0a02 */
[----:B------:R-:W-:Y:S01]  /*14c0*/  ISETP.GT.U32.AND P4, PT, R2, R37, PT ;  /* 0x000000250200720c */ /* 0x000fe20003f84070 */
[----:B------:R-:W-:Y:S01]  /*14d0*/  @!P5 IMAD.MOV R33, RZ, RZ, -R33 ;  /* 0x000000ffff21d224 */ /* 0x000fe200078e0a21 */
[----:B------:R-:W-:Y:S01]  /*14e0*/  ISETP.GE.AND P5, PT, R87, RZ, PT ;  /* 0x000000ff5700720c */ /* 0x000fe20003fa6270 */
[----:B------:R-:W-:Y:S01]  /*14f0*/  @!P3 IMAD.IADD R29, R29, 0x1, -R2 ;  /* 0x000000011d1db824 */ /* 0x000fe200078e0a02 */
[----:B------:R-:W-:-:S02]  /*1500*/  PLOP3.LUT P3, PT, PT, PT, UP1, 0x80, 0x8 ;  /* 0x000000000008781c */ /* 0x000fc40003f6f018 */
[----:B------:R-:W-:Y:S01]  /*1510*/  PLOP3.LUT P2, PT, PT, PT, UP1, 0x80, 0x8 ;  /* 0x000000000008781c */ /* 0x000fe20003f4f018 */
[----:B------:R-:W-:Y:S01]  /*1520*/  @!P1 IMAD.MOV R29, RZ, RZ, -R29 ;  /* 0x000000ffff1d9224 */ /* 0x000fe200078e0a1d */
[----:B------:R-:W-:Y:S01]  /*1530*/  ISETP.GT.U32.AND P1, PT, R2, R39, PT ;  /* 0x000000270200720c */ /* 0x000fe20003f24070 */
[--C-:B------:R-:W-:Y:S01]  /*1540*/  @!P6 IMAD.IADD R35, R35, 0x1, -R2.reuse ;  /* 0x000000012323e824 */ /* 0x100fe200078e0a02 */
[----:B------:R-:W-:Y:S01]  /*1550*/  ISETP.GE.AND P6, PT, R86, RZ, PT ;  /* 0x000000ff5600720c */ /* 0x000fe20003fc6270 */
[--C-:B------:R-:W-:Y:S01]  /*1560*/  @!P0 IMAD.IADD R41, R41, 0x1, -R2.reuse ;  /* 0x0000000129298824 */ /* 0x100fe200078e0a02 */
[----:B0-----:R-:W-:Y:S01]  /*1570*/  R2UR UR12, R8 ;  /* 0x00000000080c72ca */ /* 0x001fe200000e0000 */
[----:B------:R-:W-:Y:S01]  /*1580*/  @!P4 IMAD.IADD R37, R37, 0x1, -R2 ;  /* 0x000000012525c824 */ /* 0x000fe200078e0a02 */
[----:B------:R-:W-:Y:S01]  /*1590*/  ISETP.GE.AND P4, PT, R116, RZ, PT ;  /* 0x000000ff7400720c */ /* 0x000fe20003f86270 */
[----:B------:R-:W-:Y:S01]  /*15a0*/  @!P5 IMAD.MOV R35, RZ, RZ, -R35 ;  /* 0x000000ffff23d224 */ /* 0x000fe200078e0a23 */
[----:B------:R-:W-:-:S02]  /*15b0*/  ISETP.GT.U32.AND P5, PT, R2, R41, PT ;  /* 0x000000290200720c */ /* 0x000fc40003fa4070 */
[----:B------:R-:W-:Y:S02]  /*15c0*/  ISETP.LT.AND P3, PT, R4, UR8, P3 ;  /* 0x0000000804007c0c */ /* 0x000fe40009f61270 */
[----:B------:R-:W-:Y:S01]  /*15d0*/  ISETP.LT.AND P2, PT, R6, UR8, P2 ;  /* 0x0000000806007c0c */ /* 0x000fe20009741270 */
[--C-:B------:R-:W-:Y:S01]  /*15e0*/  @!P1 IMAD.IADD R39, R39, 0x1, -R2.reuse ;  /* 0x0000000127279824 */ /* 0x100fe200078e0a02 */
[C---:B------:R-:W-:Y:S01]  /*15f0*/  LOP3.LUT R4, R133.reuse, 0xc, RZ, 0xfc, !PT ;  /* 0x0000000c85047812 */ /* 0x040fe200078efcff */
[----:B------:R-:W-:Y:S01]  /*1600*/  @!P6 IMAD.MOV R37, RZ, RZ, -R37 ;  /* 0x000000ffff25e224 */ /* 0x000fe200078e0a25 */
[----:B------:R-:W-:Y:S02]  /*1610*/  PLOP3.LUT P0, PT, PT, PT, UP1, 0x80, 0x8 ;  /* 0x000000000008781c */ /* 0x000fe40003f0f018 */
[----:B------:R-:W-:Y:S01]  /*1620*/  LOP3.LUT R6, R133, 0x10, RZ, 0xfc, !PT ;  /* 0x0000001085067812 */ /* 0x000fe200078efcff */
[----:B------:R-:W-:Y:S01]  /*1630*/  @!P4 IMAD.MOV R39, RZ, RZ, -R39 ;  /* 0x000000ffff27c224 */ /* 0x000fe200078e0a27 */
[----:B------:R-:W-:Y:S01]  /*1640*/  PLOP3.LUT P1, PT, PT, PT, UP1, 0x80, 0x8 ;  /* 0x000000000008781c */ /* 0x000fe20003f2f018 */
[----:B------:R-:W-:Y:S01]  /*1650*/  @!P5 IMAD.IADD R41, R41, 0x1, -R2 ;  /* 0x000000012929d824 */ /* 0x000fe200078e0a02 */
[----:B------:R-:W-:-:S02]  /*1660*/  LOP3.LUT P6, RZ, R99, 0x7f, RZ, 0xc0, !PT ;  /* 0x0000007f63ff7812 */ /* 0x000fc400078cc0ff */
[----:B------:R-:W-:Y:S02]  /*1670*/  ISETP.LT.AND P0, PT, R4, UR8, P0 ;  /* 0x0000000804007c0c */ /* 0x000fe40008701270 */
[----:B------:R-:W-:Y:S02]  /*1680*/  ISETP.LT.AND P1, PT, R6, UR8, P1 ;  /* 0x0000000806007c0c */ /* 0x000fe40008f21270 */
[----:B------:R-:W-:Y:S02]  /*1690*/  ISETP.GE.AND P4, PT, R118, RZ, PT ;  /* 0x000000ff7600720c */ /* 0x000fe40003f86270 */
[----:B------:R-:W-:Y:S01]  /*16a0*/  P2R R4, PR, RZ, 0x40 ;  /* 0x00000040ff047803 */ /* 0x000fe20000000000 */
[----:B------:R-:W-:Y:S10]  /*16b0*/  BRA.U UP0, `(.L_x_5) ;  /* 0x0000000100187547 */ /* 0x000ff4000b800000 */
[----:B------:R-:W-:Y:S01]  /*16c0*/  ELECT P5, URZ, PT ;  /* 0x0000000000ff782f */ /* 0x000fe200038a0000 */
[----:B------:R-:W-:Y:S01]  /*16d0*/  IMAD.MOV.U32 R2, RZ, RZ, 0x1 ;  /* 0x00000001ff027424 */ /* 0x000fe200078e00ff */
[----:B------:R-:W-:Y:S01]  /*16e0*/  UMOV UR6, 0x40 ;  /* 0x0000004000067882 */ /* 0x000fe20000000000 */
[----:B------:R-:W-:Y:S01]  /*16f0*/  UVIRTCOUNT.DEALLOC.SMPOOL 0x80 ;  /* 0x000000800000784c */ /* 0x000fe20000000000 */
[----:B------:R-:W-:-:S09]  /*1700*/  ULEA UR6, UR5, UR6, 0x18 ;  /* 0x0000000605067291 */ /* 0x000fd2000f8ec0ff */
[----:B------:R0:W-:Y:S03]  /*1710*/  @P5 STS.U8 [UR6], R2 ;  /* 0x00000002ff005988 */ /* 0x0001e60008000006 */
.L_x_5:
[----:B------:R-:W-:Y:S01]  /*1720*/  ULOP3.LUT UR4, UR4, 0x600000, URZ, 0xc0, !UPT ;  /* 0x0060000004047892 */ /* 0x000fe2000f8ec0ff */
[----:B------:R-:W-:Y:S01]  /*1730*/  IMAD R13, R133, UR10, RZ ;  /* 0x0000000a850d7c24 */ /* 0x000fe2000f8e02ff */
[----:B------:R-:W-:Y:S01]  /*1740*/  VOTEU.ALL UP2, P6 ;  /* 0x0000000000ff7886 */ /* 0x000fe20003040000 */
[----:B------:R-:W-:Y:S01]  /*1750*/  IMAD.U32 R8, RZ, RZ, UR10 ;  /* 0x0000000aff087e24 */ /* 0x000fe2000f8e00ff */
[----:B------:R-:W-:Y:S01]  /*1760*/  UIADD3 UR10, UPT, UPT, UR12, UR4, URZ ;  /* 0x000000040c0a7290 */ /* 0x000fe2000fffe0ff */
[----:B------:R-:W-:Y:S01]  /*1770*/  IMAD R65, R65, UR9, RZ ;  /* 0x0000000941417c24 */ /* 0x000fe2000f8e02ff */
[----:B------:R-:W-:Y:S02]  /*1780*/  UIADD3 UR9, UPT, UPT, UR13, 0x6000, URZ ;  /* 0x000060000d097890 */ /* 0x000fe4000fffe0ff */
[----:B------:R-:W-:-:S04]  /*1790*/  @!UP2 UIADD3 UR4, UPT, UPT, -UR7, 0x100000, URZ ;  /* 0x001000000704a890 */ /* 0x000fc8000fffe1ff */
[----:B------:R-:W-:Y:S02]  /*17a0*/  @!UP2 USHF.L.U32 UR5, UR4, 0xb, URZ ;  /* 0x0000000b0405a899 */ /* 0x000fe400080006ff */
[----:B------:R-:W-:Y:S01]  /*17b0*/  @!UP2 USHF.L.U32 UR4, UR4, 0x1, URZ ;  /* 0x000000010404a899 */ /* 0x000fe200080006ff */
[----:B------:R-:W1:Y:S01]  /*17c0*/  LDCU.128 UR16, c[0x0][0x380] ;  /* 0x00007000ff1077ac */ /* 0x000e620008000c00 */
[----:B------:R-:W-:Y:S01]  /*17d0*/  ISETP.GE.AND P5, PT, R0, RZ, PT ;  /* 0x000000ff0000720c */ /* 0x000fe20003fa6270 */
[C---:B------:R-:W-:Y:S01]  /*17e0*/  IMAD R11, R8.reuse, 0x2, R13 ;  /* 0x00000002080b7824 */ /* 0x040fe200078e020d */
[----:B------:R-:W-:Y:S01]  /*17f0*/  LOP3.LUT R76, RZ, R17, RZ, 0x33, !PT ;  /* 0x00000011ff4c7212 */ /* 0x000fe200078e33ff */
[----:B------:R-:W-:Y:S01]  /*1800*/  VOTEU.ALL UP3, P6 ;  /* 0x0000000000ff7886 */ /* 0x000fe20003060000 */
[----:B------:R-:W-:Y:S01]  /*1810*/  STTM.16dp32bit_t0_t15.x16 tmem[UR10], RZ ;  /* 0x000000ff000079ed */ /* 0x000fe20008a0000a */
[----:B------:R-:W-:Y:S01]  /*1820*/  STTM.16dp32bit_t16_t31.x16 tmem[UR10+0x10], RZ ;  /* 0x000010ff000079ed */ /* 0x000fe20008a2000a */
[----:B------:R-:W2:Y:S02]  /*1830*/  FENCE.VIEW.ASYNC.T ;  /* 0x00000000000073c6 */ /* 0x000ea40000000200 */
[----:B--2---:R-:W-:Y:S01]  /*1840*/  BAR.SYNC.DEFER_BLOCKING 0x0 ;  /* 0x0000000000007b1d */ /* 0x004fe20000010000 */
[----:B------:R-:W-:Y:S01]  /*1850*/  @!P4 IMAD.MOV R43, RZ, RZ, -R43 ;  /* 0x000000ffff2bc224 */ /* 0x000fe200078e0a2b */
[----:B------:R-:W-:Y:S01]  /*1860*/  ISETP.NE.AND P4, PT, R17, RZ, PT ;  /* 0x000000ff1100720c */ /* 0x000fe20003f85270 */
[----:B------:R-:W-:Y:S01]  /*1870*/  IMAD R9, R8, 0x2, R11 ;  /* 0x0000000208097824 */ /* 0x000fe200078e020b */
[----:B------:R-:W-:Y:S01]  /*1880*/  PRMT R68, RZ, 0x7610, R68 ;  /* 0x00007610ff447816 */ /* 0x000fe20000000044 */
[----:B------:R-:W-:Y:S01]  /*1890*/  IMAD.SHL.U32 R64, R65, 0x2, RZ ;  /* 0x0000000241407824 */ /* 0x000fe200078e00ff */
[----:B------:R-:W-:Y:S01]  /*18a0*/  SEL R20, R76, R29, !P4 ;  /* 0x0000001d4c147207 */ /* 0x000fe20006000000 */
[----:B------:R-:W-:Y:S01]  /*18b0*/  IMAD R29, R8, 0x2, R9 ;  /* 0x00000002081d7824 */ /* 0x000fe200078e0209 */
[C---:B------:R-:W-:Y:S01]  /*18c0*/  SEL R26, R76.reuse, R19, !P4 ;  /* 0x000000134c1a7207 */ /* 0x040fe20006000000 */
[----:B------:R-:W-:Y:S01]  /*18d0*/  @!P5 IMAD.MOV R41, RZ, RZ, -R41 ;  /* 0x000000ffff29d224 */ /* 0x000fe200078e0a29 */
[----:B------:R-:W-:Y:S01]  /*18e0*/  SEL R19, R76, R3, !P4 ;  /* 0x000000034c137207 */ /* 0x000fe20006000000 */
[----:B------:R-:W-:Y:S01]  /*18f0*/  IMAD R3, R8, 0x2, R29 ;  /* 0x0000000208037824 */ /* 0x000fe200078e021d */
[C---:B------:R-:W-:Y:S01]  /*1900*/  SEL R24, R76.reuse, R15, !P4 ;  /* 0x0000000f4c187207 */ /* 0x040fe20006000000 */
[----:B------:R-:W2:Y:S01]  /*1910*/  LDC.64 R66, c[0x0][0x3a8] ;  /* 0x0000ea00ff427b82 */ /* 0x000ea20000000a00 */
[----:B------:R-:W-:Y:S01]  /*1920*/  SEL R21, R76, R5, !P4 ;  /* 0x000000054c157207 */ /* 0x000fe20006000000 */
[----:B------:R-:W-:Y:S01]  /*1930*/  IMAD R5, R8, 0x2, R3 ;  /* 0x0000000208057824 */ /* 0x000fe200078e0203 */
[C---:B------:R-:W-:Y:S01]  /*1940*/  SEL R22, R76.reuse, R7, !P4 ;  /* 0x000000074c167207 */ /* 0x040fe20006000000 */
[----:B------:R-:W3:Y:S01]  /*1950*/  LDCU.64 UR20, c[0x0][0x380] ;  /* 0x00007000ff1477ac */ /* 0x000ee20008000a00 */
[----:B------:R-:W-:-:S02]  /*1960*/  SEL R27, R76, R27, !P4 ;  /* 0x0000001b4c1b7207 */ /* 0x000fc40006000000 */
[C---:B------:R-:W-:Y:S02]  /*1970*/  SEL R23, R76.reuse, R23, !P4 ;  /* 0x000000174c177207 */ /* 0x040fe40006000000 */
[C---:B------:R-:W-:Y:S01]  /*1980*/  SEL R25, R76.reuse, R25, !P4 ;  /* 0x000000194c197207 */ /* 0x040fe20006000000 */
[----:B------:R-:W4:Y:S02]  /*1990*/  FENCE.VIEW.ASYNC.S ;  /* 0x00000000000073c6 */ /* 0x000f240000000000 */
[----:B----4-:R4:W5:Y:S01]  /*19a0*/  @!UP3 SYNCS.EXCH.64 URZ, [UR9], UR4 ;  /* 0x0000000409ffb5b2 */ /* 0x0109620008000100 */
[----:B------:R-:W-:Y:S01]  /*19b0*/  SEL R18, R76, R31, !P4 ;  /* 0x0000001f4c127207 */ /* 0x000fe20006000000 */
[----:B------:R-:W-:Y:S01]  /*19c0*/  IMAD R31, R8, 0x2, R5 ;  /* 0x00000002081f7824 */ /* 0x000fe200078e0205 */
[C---:B------:R-:W-:Y:S02]  /*19d0*/  SEL R17, R76.reuse, R33, !P4 ;  /* 0x000000214c117207 */ /* 0x040fe40006000000 */
[----:B------:R-:W-:-:S02]  /*19e0*/  SEL R16, R76, R35, !P4 ;  /* 0x000000234c107207 */ /* 0x000fc40006000000 */
[C---:B------:R-:W-:Y:S02]  /*19f0*/  SEL R14, R76.reuse, R37, !P4 ;  /* 0x000000254c0e7207 */ /* 0x040fe40006000000 */
[C---:B------:R-:W-:Y:S02]  /*1a00*/  SEL R15, R76.reuse, R39, !P4 ;  /* 0x000000274c0f7207 */ /* 0x040fe40006000000 */
[C---:B------:R-:W-:Y:S01]  /*1a10*/  SEL R78, R76.reuse, R41, !P4 ;  /* 0x000000294c4e7207 */ /* 0x040fe20006000000 */
[----:B----4-:R-:W4:Y:S01]  /*1a20*/  LDCU UR4, c[0x0][0x3b0] ;  /* 0x00007600ff0477ac */ /* 0x010f220008000800 */
[----:B------:R-:W-:Y:S02]  /*1a30*/  SEL R76, R76, R43, !P4 ;  /* 0x0000002b4c4c7207 */ /* 0x000fe40006000000 */
[----:B-1----:R-:W-:Y:S01]  /*1a40*/  IADD3 R44, P4, PT, R64, UR16, RZ ;  /* 0x00000010402c7c10 */ /* 0x002fe2000ff9e0ff */
[----:B------:R-:W-:-:S03]  /*1a50*/  IMAD R35, R8, 0x2, R31 ;  /* 0x0000000208237824 */ /* 0x000fc600078e021f */
[----:B------:R-:W-:Y:S02]  /*1a60*/  LEA.HI.X.SX32 R30, R65, UR17, 0x1, P4 ;  /* 0x00000011411e7c11 */ /* 0x000fe4000a0f0eff */
[-C--:B0-----:R-:W-:Y:S01]  /*1a70*/  LEA R2, P4, R3, R44.reuse, 0x1 ;  /* 0x0000002c03027211 */ /* 0x081fe200078808ff */
[----:B------:R-:W-:Y:S01]  /*1a80*/  IMAD R33, R8, 0x2, R35 ;  /* 0x0000000208217824 */ /* 0x000fe200078e0223 */
[----:B------:R-:W-:Y:S02]  /*1a90*/  LEA R4, P5, R5, R44, 0x1 ;  /* 0x0000002c05047211 */ /* 0x000fe400078a08ff */
[-C--:B------:R-:W-:Y:S01]  /*1aa0*/  LEA.HI.X.SX32 R3, R3, R30.reuse, 0x1, P4 ;  /* 0x0000001e03037211 */ /* 0x080fe200020f0eff */
[----:B-----5:R-:W-:Y:S01]  /*1ab0*/  BAR.SYNC.DEFER_BLOCKING 0x0 ;  /* 0x0000000000007b1d */ /* 0x020fe20000010000 */
[----:B------:R-:W-:Y:S02]  /*1ac0*/  LOP3.LUT R7, R133, 0x12, RZ, 0xfc, !PT ;  /* 0x0000001285077812 */ /* 0x000fe400078efcff */
[----:B------:R-:W-:-:S02]  /*1ad0*/  LEA.HI.X.SX32 R5, R5, R30, 0x1, P5 ;  /* 0x0000001e05057211 */ /* 0x000fc400028f0eff */
[----:B------:R-:W-:Y:S02]  /*1ae0*/  LEA R6, P5, R33, R44, 0x1 ;  /* 0x0000002c21067211 */ /* 0x000fe400078a08ff */
[----:B------:R-:W-:Y:S01]  /*1af0*/  PRMT R115, RZ, 0x7610, R115 ;  /* 0x00007610ff737816 */ /* 0x000fe20000000073 */
[----:B------:R0:W5:Y:S01]  /*1b00*/  @P3 LDG.E.U16 R68, desc[UR22][R2.64] ;  /* 0x0000001602443981 */ /* 0x000162000c1e1500 */
[----:B------:R-:W-:Y:S02]  /*1b10*/  PLOP3.LUT P3, PT, PT, PT, UP1, 0x80, 0x8 ;  /* 0x000000000008781c */ /* 0x000fe40003f6f018 */
[----:B------:R-:W-:Y:S02]  /*1b20*/  PRMT R72, RZ, 0x7610, R72 ;  /* 0x00007610ff487816 */ /* 0x000fe40000000048 */
[----:B------:R1:W4:Y:S01]  /*1b30*/  @P2 LDG.E.U16 R115, desc[UR22][R4.64] ;  /* 0x0000001604732981 */ /* 0x000322000c1e1500 */
[----:B------:R-:W-:Y:S02]  /*1b40*/  ISETP.LT.AND P3, PT, R7, UR8, P3 ;  /* 0x0000000807007c0c */ /* 0x000fe40009f61270 */
[----:B------:R-:W-:Y:S01]  /*1b50*/  LEA.HI.X.SX32 R7, R33, R30, 0x1, P5 ;  /* 0x0000001e21077211 */ /* 0x000fe200028f0eff */
[----:B------:R-:W-:Y:S01]  /*1b60*/  IMAD R33, R8, 0x2, R33 ;  /* 0x0000000208217824 */ /* 0x000fe200078e0221 */
[----:B------:R-:W-:-:S02]  /*1b70*/  PRMT R79, RZ, 0x7610, R79 ;  /* 0x00007610ff4f7816 */ /* 0x000fc4000000004f */
[----:B0-----:R-:W-:Y:S01]  /*1b80*/  LEA R2, P5, R31, R44, 0x1 ;  /* 0x0000002c1f027211 */ /* 0x001fe200078a08ff */
[----:B------:R0:W4:Y:S01]  /*1b90*/  @P1 LDG.E.U16 R72, desc[UR22][R6.64] ;  /* 0x0000001606481981 */ /* 0x000122000c1e1500 */
[----:B------:R-:W-:Y:S02]  /*1ba0*/  LOP3.LUT R10, R133, 0x18, RZ, 0xfc, !PT ;  /* 0x00000018850a7812 */ /* 0x000fe400078efcff */
[----:B------:R-:W-:Y:S02]  /*1bb0*/  LEA.HI.X.SX32 R3, R31, R30, 0x1, P5 ;  /* 0x0000001e1f037211 */ /* 0x000fe400028f0eff */
[C---:B-1----:R-:W-:Y:S01]  /*1bc0*/  LEA R4, P5, R33.reuse, R44, 0x1 ;  /* 0x0000002c21047211 */ /* 0x042fe200078a08ff */
[C---:B------:R-:W-:Y:S01]  /*1bd0*/  IMAD R37, R8.reuse, 0x2, R33 ;  /* 0x0000000208257824 */ /* 0x040fe200078e0221 */
[----:B------:R-:W-:Y:S01]  /*1be0*/  PLOP3.LUT P4, PT, PT, PT, UP1, 0x80, 0x8 ;  /* 0x000000000008781c */ /* 0x000fe20003f8f018 */
[----:B------:R1:W4:Y:S01]  /*1bf0*/  @P0 LDG.E.U16 R79, desc[UR22][R2.64] ;  /* 0x00000016024f0981 */ /* 0x000322000c1e1500 */
[----:B------:R-:W-:Y:S01]  /*1c00*/  LEA.HI.X.SX32 R5, R33, R30, 0x1, P5 ;  /* 0x0000001e21057211 */ /* 0x000fe200028f0eff */
[C---:B--2---:R-:W-:Y:S01]  /*1c10*/  IMAD R33, R133.reuse, R66, RZ ;  /* 0x0000004285217224 */ /* 0x044fe200078e02ff */
[----:B------:R-:W-:Y:S01]  /*1c20*/  LOP3.LUT R12, R133, 0x1a, RZ, 0xfc, !PT ;  /* 0x0000001a850c7812 */ /* 0x000fe200078efcff */
[----:B------:R-:W-:Y:S01]  /*1c30*/  IMAD R31, R8, 0x2, R37 ;  /* 0x00000002081f7824 */ /* 0x000fe200078e0225 */
[----:B------:R-:W-:Y:S01]  /*1c40*/  PLOP3.LUT P2, PT, PT, PT, UP1, 0x80, 0x8 ;  /* 0x000000000008781c */ /* 0x000fe20003f4f018 */
[----:B------:R-:W-:Y:S01]  /*1c50*/  IMAD R33, R66, 0x2, R33 ;  /* 0x0000000242217824 */ /* 0x000fe200078e0221 */
[----:B------:R-:W-:-:S02]  /*1c60*/  PRMT R117, RZ, 0x7610, R117 ;  /* 0x00007610ff757816 */ /* 0x000fc40000000075 */
[----:B------:R-:W-:Y:S01]  /*1c70*/  ISETP.LT.AND P4, PT, R10, UR8, P4 ;  /* 0x000000080a007c0c */ /* 0x000fe2000a781270 */
[----:B------:R-:W-:Y:S02]  /*1c80*/  IMAD R33, R66, 0x2, R33 ;  /* 0x0000000242217824 */ /* 0x000fe400078e0221 */
[----:B0-----:R-:W-:Y:S01]  /*1c90*/  IMAD R7, R8, 0x2, R31 ;  /* 0x0000000208077824 */ /* 0x001fe200078e021f */
[----:B------:R-:W-:Y:S01]  /*1ca0*/  ISETP.LT.AND P2, PT, R12, UR8, P2 ;  /* 0x000000080c007c0c */ /* 0x000fe20009741270 */
[C---:B------:R-:W-:Y:S01]  /*1cb0*/  IMAD R119, R66.reuse, 0x2, R33 ;  /* 0x0000000242777824 */ /* 0x040fe200078e0221 */
[----:B------:R0:W2:Y:S03]  /*1cc0*/  @P3 LDG.E.U16 R117, desc[UR22][R4.64] ;  /* 0x0000001604753981 */ /* 0x0000a6000c1e1500 */
[----:B------:R-:W-:-:S04]  /*1cd0*/  IMAD R119, R66, 0x2, R119 ;  /* 0x0000000242777824 */ /* 0x000fc800078e0277 */
[----:B------:R-:W-:-:S04]  /*1ce0*/  IMAD R69, R66, 0x2, R119 ;  /* 0x0000000242457824 */ /* 0x000fc800078e0277 */
[----:B------:R-:W-:Y:S02]  /*1cf0*/  IMAD R73, R66, 0x2, R69 ;  /* 0x0000000242497824 */ /* 0x000fe400078e0245 */
[----:B------:R-:W-:Y:S02]  /*1d00*/  IMAD R39, R8, 0x2, R7 ;  /* 0x0000000208277824 */ /* 0x000fe400078e0207 */
[----:B------:R-:W-:Y:S01]  /*1d10*/  IMAD R77, R66, 0x2, R73 ;  /* 0x00000002424d7824 */ /* 0x000fe200078e0249 */
[C---:B-1----:R-:W-:Y:S01]  /*1d20*/  LEA R2, P5, R7.reuse, R44, 0x1 ;  /* 0x0000002c07027211 */ /* 0x042fe200078a08ff */
[----:B------:R-:W-:Y:S02]  /*1d30*/  IMAD R41, R8, 0x2, R39 ;  /* 0x0000000208297824 */ /* 0x000fe400078e0227 */
[----:B------:R-:W-:Y:S01]  /*1d40*/  IMAD R81, R66, 0x2, R77 ;  /* 0x0000000242517824 */ /* 0x000fe200078e024d */
[----:B------:R-:W-:Y:S01]  /*1d50*/  LEA.HI.X.SX32 R3, R7, R30, 0x1, P5 ;  /* 0x0000001e07037211 */ /* 0x000fe200028f0eff */
[----:B------:R-:W-:Y:S01]  /*1d60*/  IMAD R33, R8, 0x2, R41 ;  /* 0x0000000208217824 */ /* 0x000fe200078e0229 */
[----:B0-----:R-:W-:Y:S01]  /*1d70*/  LEA R4, P5, R39, R44, 0x1 ;  /* 0x0000002c27047211 */ /* 0x001fe200078a08ff */
[----:B------:R-:W-:Y:S01]  /*1d80*/  IMAD R85, R66, 0x2, R81 ;  /* 0x0000000242557824 */ /* 0x000fe200078e0251 */
[----:B------:R-:W-:-:S02]  /*1d90*/  PRMT R62, RZ, 0x7610, R62 ;  /* 0x00007610ff3e7816 */ /* 0x000fc4000000003e */
[----:B------:R-:W-:Y:S02]  /*1da0*/  LOP3.LUT R49, R133, 0x20, RZ, 0xfc, !PT ;  /* 0x0000002085317812 */ /* 0x000fe400078efcff */
[----:B------:R-:W-:Y:S01]  /*1db0*/  PLOP3.LUT P3, PT, PT, PT, UP1, 0x80, 0x8 ;  /* 0x000000000008781c */ /* 0x000fe20003f6f018 */
[----:B------:R-:W-:Y:S01]  /*1dc0*/  IMAD R43, R8, 0x2, R33 ;  /* 0x00000002082b7824 */ /* 0x000fe200078e0221 */
[----:B------:R-:W-:Y:S01]  /*1dd0*/  PRMT R48, RZ, 0x7610, R48 ;  /* 0x00007610ff307816 */ /* 0x000fe20000000030 */
[----:B------:R-:W-:Y:S01]  /*1de0*/  IMAD R103, R66, 0x2, R85 ;  /* 0x0000000242677824 */ /* 0x000fe200078e0255 */
[----:B------:R-:W-:Y:S01]  /*1df0*/  LEA.HI.X.SX32 R5, R39, R30, 0x1, P5 ;  /* 0x0000001e27057211 */ /* 0x000fe200028f0eff */
[----:B------:R0:W2:Y:S01]  /*1e00*/  @P4 LDG.E.U16 R62, desc[UR22][R2.64] ;  /* 0x00000016023e4981 */ /* 0x0000a2000c1e1500 */
[----:B------:R-:W-:Y:S02]  /*1e10*/  LOP3.LUT R6, R133, 0x1c, RZ, 0xfc, !PT ;  /* 0x0000001c85067812 */ /* 0x000fe400078efcff */
[----:B------:R-:W-:-:S02]  /*1e20*/  PLOP3.LUT P0, PT, PT, PT, UP1, 0x80, 0x8 ;  /* 0x000000000008781c */ /* 0x000fc40003f0f018 */
[----:B------:R-:W-:Y:S01]  /*1e30*/  ISETP.LT.AND P3, PT, R49, UR8, P3 ;  /* 0x0000000831007c0c */ /* 0x000fe20009f61270 */
[----:B------:R-:W-:Y:S01]  /*1e40*/  IMAD R107, R66, 0x2, R103 ;  /* 0x00000002426b7824 */ /* 0x000fe200078e0267 */
[----:B------:R-:W-:Y:S01]  /*1e50*/  ISETP.LT.AND P0, PT, R6, UR8, P0 ;  /* 0x0000000806007c0c */ /* 0x000fe20008701270 */
[----:B------:R1:W2:Y:S01]  /*1e60*/  @P2 LDG.E.U16 R48, desc[UR22][R4.64] ;  /* 0x0000001604302981 */ /* 0x0002a2000c1e1500 */
[C---:B0-----:R-:W-:Y:S01]  /*1e70*/  IMAD R3, R8.reuse, 0x2, R43 ;  /* 0x0000000208037824 */ /* 0x041fe200078e022b */
[----:B------:R-:W-:Y:S02]  /*1e80*/  LEA R6, P4, R43, R44, 0x1 ;  /* 0x0000002c2b067211 */ /* 0x000fe400078808ff */
[----:B------:R-:W-:Y:S02]  /*1e90*/  LOP3.LUT R51, R133, 0x22, RZ, 0xfc, !PT ;  /* 0x0000002285337812 */ /* 0x000fe400078efcff */
[----:B------:R-:W-:Y:S01]  /*1ea0*/  PLOP3.LUT P2, PT, PT, PT, UP1, 0x80, 0x8 ;  /* 0x000000000008781c */ /* 0x000fe20003f4f018 */
[----:B------:R-:W-:Y:S01]  /*1eb0*/  IMAD R39, R8, 0x2, R3 ;  /* 0x0000000208277824 */ /* 0x000fe200078e0203 */
[----:B------:R-:W-:Y:S01]  /*1ec0*/  PRMT R70, RZ, 0x7610, R70 ;  /* 0x00007610ff467816 */ /* 0x000fe20000000046 */
[----:B-1----:R-:W-:Y:S01]  /*1ed0*/  IMAD R5, R66, 0x2, R107 ;  /* 0x0000000242057824 */ /* 0x002fe200078e026b */
[----:B------:R-:W-:-:S02]  /*1ee0*/  LEA.HI.X.SX32 R7, R43, R30, 0x1, P4 ;  /* 0x0000001e2b077211 */ /* 0x000fc400020f0eff */
[----:B------:R-:W-:Y:S01]  /*1ef0*/  ISETP.LT.AND P2, PT, R51, UR8, P2 ;  /* 0x0000000833007c0c */ /* 0x000fe20009741270 */
[----:B------:R-:W-:Y:S02]  /*1f00*/  IMAD R43, R8, 0x2, R39 ;  /* 0x00000002082b7824 */ /* 0x000fe400078e0227 */
[C---:B------:R-:W-:Y:S01]  /*1f10*/  IMAD R45, R66.reuse, 0x2, R5 ;  /* 0x00000002422d7824 */ /* 0x040fe200078e0205 */
[----:B------:R-:W-:Y:S01]  /*1f20*/  LEA R2, P5, R3, R44, 0x1 ;  /* 0x0000002c03027211 */ /* 0x000fe200078a08ff */
[----:B------:R0:W2:Y:S01]  /*1f30*/  @P3 LDG.E.U16 R70, desc[UR22][R6.64] ;  /* 0x0000001606463981 */ /* 0x0000a2000c1e1500 */
[----:B------:R-:W-:Y:S01]  /*1f40*/  LOP3.LUT R53, R133, 0x28, RZ, 0xfc, !PT ;  /* 0x0000002885357812 */ /* 0x000fe200078efcff */
[----:B------:R-:W-:Y:S01]  /*1f50*/  IMAD R45, R66, 0x2, R45 ;  /* 0x00000002422d7824 */ /* 0x000fe200078e022d */
[----:B------:R-:W-:Y:S02]  /*1f60*/  PLOP3.LUT P3, PT, PT, PT, UP1, 0x80, 0x8 ;  /* 0x000000000008781c */ /* 0x000fe40003f6f018 */
[----:B------:R-:W-:-:S02]  /*1f70*/  PRMT R50, RZ, 0x7610, R50 ;  /* 0x00007610ff327816 */ /* 0x000fc40000000032 */
[----:B------:R-:W-:Y:S01]  /*1f80*/  LEA.HI.X.SX32 R3, R3, R30, 0x1, P5 ;  /* 0x0000001e03037211 */ /* 0x000fe200028f0eff */
[----:B0-----:R-:W-:Y:S01]  /*1f90*/  IMAD R7, R8, 0x2, R43 ;  /* 0x0000000208077824 */ /* 0x001fe200078e022b */
[----:B------:R-:W-:Y:S01]  /*1fa0*/  ISETP.LT.AND P3, PT, R53, UR8, P3 ;  /* 0x0000000835007c0c */ /* 0x000fe20009f61270 */
[----:B------:R-:W-:Y:S02]  /*1fb0*/  IMAD R45, R66, 0x2, R45 ;  /* 0x00000002422d7824 */ /* 0x000fe400078e022d */
[----:B------:R0:W2:Y:S01]  /*1fc0*/  @P2 LDG.E.U16 R50, desc[UR22][R2.64] ;  /* 0x0000001602322981 */ /* 0x0000a2000c1e1500 */
[----:B------:R-:W-:-:S04]  /*1fd0*/  LEA R4, P5, R7, R44, 0x1 ;  /* 0x0000002c07047211 */ /* 0x000fc800078a08ff */
[----:B------:R-:W-:Y:S01]  /*1fe0*/  LEA.HI.X.SX32 R5, R7, R30, 0x1, P5 ;  /* 0x0000001e07057211 */ /* 0x000fe200028f0eff */
[----:B------:R-:W-:Y:S02]  /*1ff0*/  IMAD R7, R8, 0x2, R7 ;  /* 0x0000000208077824 */ /* 0x000fe400078e0207 */
[----:B0-----:R-:W-:Y:S01]  /*2000*/  IMAD R3, R66, 0x2, R45 ;  /* 0x0000000242037824 */ /* 0x001fe200078e022d */
[----:B------:R-:W-:-:S03]  /*2010*/  PRMT R58, RZ, 0x7610, R58 ;  /* 0x00007610ff3a7816 */ /* 0x000fc6000000003a */
[----:B------:R-:W-:Y:S01]  /*2020*/  IMAD R59, R66, 0x2, R3 ;  /* 0x00000002423b7824 */ /* 0x000fe200078e0203 */
[----:B------:R-:W-:Y:S01]  /*2030*/  LOP3.LUT R55, R133, 0x2a, RZ, 0xfc, !PT ;  /* 0x0000002a85377812 */ /* 0x000fe200078efcff */
[----:B------:R-:W-:Y:S01]  /*2040*/  IMAD R45, R8, 0x2, R7 ;  /* 0x00000002082d7824 */ /* 0x000fe200078e0207 */
[----:B------:R-:W-:Y:S01]  /*2050*/  PLOP3.LUT P2, PT, PT, PT, UP1, 0x80, 0x8 ;  /* 0x000000000008781c */ /* 0x000fe20003f4f018 */
[----:B------:R-:W-:Y:S01]  /*2060*/  IMAD R59, R66, 0x2, R59 ;  /* 0x00000002423b7824 */ /* 0x000fe200078e023b */
[----:B------:R-:W-:Y:S01]  /*2070*/  LEA R2, P5, R7, R44, 0x1 ;  /* 0x0000002c07027211 */ /* 0x000fe200078a08ff */
[----:B------:R0:W2:Y:S01]  /*2080*/  @P3 LDG.E.U16 R58, desc[UR22][R4.64] ;  /* 0x00000016043a3981 */ /* 0x0000a2000c1e1500 */
[----:B------:R-:W-:Y:S01]  /*2090*/  ISETP.LT.AND P3, PT, R55, UR8, P2 ;  /* 0x0000000837007c0c */ /* 0x000fe20009761270 */
[----:B------:R-:W-:Y:S01]  /*20a0*/  IMAD R47, R8, 0x2, R45 ;  /* 0x00000002082f7824 */ /* 0x000fe200078e022d */
[----:B------:R-:W-:Y:S01]  /*20b0*/  LEA.HI.X.SX32 R3, R7, R30, 0x1, P5 ;  /* 0x0000001e07037211 */ /* 0x000fe200028f0eff */
[----:B------:R-:W-:Y:S01]  /*20c0*/  IMAD R7, R66, 0x2, R59 ;  /* 0x0000000242077824 */ /* 0x000fe200078e023b */
[----:B------:R-:W-:-:S02]  /*20d0*/  LOP3.LUT R57, R133, 0x30, RZ, 0xfc, !PT ;  /* 0x0000003085397812 */ /* 0x000fc400078efcff */
[----:B------:R-:W-:Y:S01]  /*20e0*/  PLOP3.LUT P2, PT, PT, PT, UP1, 0x80, 0x8 ;  /* 0x000000000008781c */ /* 0x000fe20003f4f018 */
[----:B------:R-:W-:Y:S02]  /*20f0*/  IMAD R61, R66, 0x2, R7 ;  /* 0x00000002423d7824 */ /* 0x000fe400078e0207 */
[----:B0-----:R-:W-:Y:S01]  /*2100*/  IMAD R5, R8, 0x2, R47 ;  /* 0x0000000208057824 */ /* 0x001fe200078e022f */
[----:B------:R-:W-:Y:S02]  /*2110*/  ISETP.LT.AND P2, PT, R57, UR8, P2 ;  /* 0x0000000839007c0c */ /* 0x000fe40009741270 */
[----:B------:R-:W-:Y:S01]  /*2120*/  PRMT R83, RZ, 0x7610, R83 ;  /* 0x00007610ff537816 */ /* 0x000fe20000000053 */
[----:B------:R-:W-:Y:S01]  /*2130*/  IMAD R63, R66, 0x2, R61 ;  /* 0x00000002423f7824 */ /* 0x000fe200078e023d */
[----:B------:R-:W-:Y:S02]  /*2140*/  LEA R6, P5, R5, R44, 0x1 ;  /* 0x0000002c05067211 */ /* 0x000fe400078a08ff */
[----:B------:R-:W-:-:S02]  /*2150*/  LOP3.LUT R10, R133, 0x14, RZ, 0xfc, !PT ;  /* 0x00000014850a7812 */ /* 0x000fc400078efcff */
[----:B------:R-:W-:Y:S01]  /*2160*/  PLOP3.LUT P1, PT, PT, PT, UP1, 0x80, 0x8 ;  /* 0x000000000008781c */ /* 0x000fe20003f2f018 */
[----:B------:R0:W2:Y:S01]  /*2170*/  @P3 LDG.E.U16 R83, desc[UR22][R2.64] ;  /* 0x0000001602533981 */ /* 0x0000a2000c1e1500 */
[----:B------:R-:W-:Y:S01]  /*2180*/  PRMT R60, RZ, 0x7610, R60 ;  /* 0x00007610ff3c7816 */ /* 0x000fe2000000003c */
[----:B------:R-:W-:Y:S01]  /*2190*/  IMAD R63, R66, 0x2, R63 ;  /* 0x00000002423f7824 */ /* 0x000fe200078e023f */
[----:B------:R-:W-:Y:S01]  /*21a0*/  LEA.HI.X.SX32 R7, R5, R30, 0x1, P5 ;  /* 0x0000001e05077211 */ /* 0x000fe200028f0eff */
[----:B------:R-:W-:Y:S01]  /*21b0*/  IMAD R61, R8, 0x2, R5 ;  /* 0x00000002083d7824 */ /* 0x000fe200078e0205 */
[----:B------:R-:W-:Y:S02]  /*21c0*/  LOP3.LUT R59, R133, 0x32, RZ, 0xfc, !PT ;  /* 0x00000032853b7812 */ /* 0x000fe400078efcff */
[----:B------:R-:W-:Y:S02]  /*21d0*/  PLOP3.LUT P3, PT, PT, PT, UP1, 0x80, 0x8 ;  /* 0x000000000008781c */ /* 0x000fe40003f6f018 */
[----:B------:R-:W-:Y:S01]  /*21e0*/  ISETP.LT.AND P1, PT, R10, UR8, P1 ;  /* 0x000000080a007c0c */ /* 0x000fe20008f21270 */
[----:B------:R-:W-:Y:S01]  /*21f0*/  IMAD R63, R66, 0x2, R63 ;  /* 0x00000002423f7824 */ /* 0x000fe200078e023f */
[----:B------:R-:W-:Y:S01]  /*2200*/  ISETP.LT.AND P3, PT, R59, UR8, P3 ;  /* 0x000000083b007c0c */ /* 0x000fe20009f61270 */
[----:B------:R-:W2:Y:S01]  /*2210*/  @P2 LDG.E.U16 R60, desc[UR22][R6.64] ;  /* 0x00000016063c2981 */ /* 0x000ea2000c1e1500 */
[----:B0-----:R-:W-:-:S02]  /*2220*/  LEA R2, P5, R61, R44, 0x1 ;  /* 0x0000002c3d027211 */ /* 0x001fc400078a08ff */
[----:B------:R-:W-:Y:S01]  /*2230*/  LEA R4, P2, R37, R44, 0x1 ;  /* 0x0000002c25047211 */ /* 0x000fe200078408ff */
[----:B------:R-:W-:Y:S01]  /*2240*/  IMAD R63, R66, 0x2, R63 ;  /* 0x00000002423f7824 */ /* 0x000fe200078e023f */
[----:B------:R-:W-:Y:S02]  /*2250*/  PRMT R105, RZ, 0x7610, R105 ;  /* 0x00007610ff697816 */ /* 0x000fe40000000069 */
[-C--:B------:R-:W-:Y:S01]  /*2260*/  LEA.HI.X.SX32 R3, R61, R30.reuse, 0x1, P5 ;  /* 0x0000001e3d037211 */ /* 0x080fe200028f0eff */
[----:B------:R-:W-:Y:S01]  /*2270*/  IMAD R61, R8, 0x2, R61 ;  /* 0x00000002083d7824 */ /* 0x000fe200078e023d */
[----:B------:R-:W-:Y:S01]  /*2280*/  LEA.HI.X.SX32 R5, R37, R30, 0x1, P2 ;  /* 0x0000001e25057211 */ /* 0x000fe200010f0eff */
[----:B------:R-:W-:Y:S01]  /*2290*/  IMAD R63, R66, 0x2, R63 ;  /* 0x00000002423f7824 */ /* 0x000fe200078e023f */
[----:B------:R-:W-:Y:S01]  /*22a0*/  PRMT R101, RZ, 0x7610, R101 ;  /* 0x00007610ff657816 */ /* 0x000fe20000000065 */
[----:B------:R-:W-:Y:S01]  /*22b0*/  IMAD R71, R8, 0x2, R61 ;  /* 0x0000000208477824 */ /* 0x000fe200078e023d */
[----:B------:R-:W-:Y:S01]  /*22c0*/  LOP3.LUT R131, R133, 0x38, RZ, 0xfc, !PT ;  /* 0x0000003885837812 */ /* 0x000fe200078efcff */
[----:B------:R-:W2:Y:S01]  /*22d0*/  @P1 LDG.E.U16 R105, desc[UR22][R4.64] ;  /* 0x0000001604691981 */ /* 0x000ea2000c1e1500 */
[----:B------:R-:W-:Y:S01]  /*22e0*/  IMAD R123, R66, 0x2, R63 ;  /* 0x00000002427b7824 */ /* 0x000fe200078e023f */
[----:B------:R-:W-:Y:S01]  /*22f0*/  PLOP3.LUT P1, PT, PT, PT, UP1, 0x80, 0x8 ;  /* 0x000000000008781c */ /* 0x000fe20003f2f018 */
[----:B------:R-:W-:Y:S01]  /*2300*/  IMAD R37, R8, 0x2, R71 ;  /* 0x0000000208257824 */ /* 0x000fe200078e0247 */
[----:B------:R0:W2:Y:S01]  /*2310*/  @P3 LDG.E.U16 R101, desc[UR22][R2.64] ;  /* 0x0000001602653981 */ /* 0x0000a2000c1e1500 */
[----:B------:R-:W-:Y:S01]  /*2320*/  IMAD R121, R66, 0x2, R123 ;  /* 0x0000000242797824 */ /* 0x000fe200078e027b */
[----:B------:R-:W-:-:S02]  /*2330*/  ISETP.LT.AND P1, PT, R131, UR8, P1 ;  /* 0x0000000883007c0c */ /* 0x000fc40008f21270 */
[----:B------:R-:W-:Y:S02]  /*2340*/  LOP3.LUT R10, R133, 0xe, RZ, 0xfc, !PT ;  /* 0x0000000e850a7812 */ /* 0x000fe400078efcff */
[----:B------:R-:W-:Y:S02]  /*2350*/  PLOP3.LUT P4, PT, PT, PT, UP1, 0x80, 0x8 ;  /* 0x000000000008781c */ /* 0x000fe40003f8f018 */
[C---:B0-----:R-:W-:Y:S01]  /*2360*/  LEA R2, P5, R41.reuse, R44, 0x1 ;  /* 0x0000002c29027211 */ /* 0x041fe200078a08ff */
[----:B------:R-:W-:Y:S01]  /*2370*/  IMAD R63, R66, 0x2, R121 ;  /* 0x00000002423f7824 */ /* 0x000fe200078e0279 */
[----:B---3--:R-:W-:Y:S02]  /*2380*/  IADD3 R42, P3, PT, R64, UR20, RZ ;  /* 0x00000014402a7c10 */ /* 0x008fe4000ff7e0ff */
[----:B------:R-:W-:Y:S02]  /*2390*/  LEA.HI.X.SX32 R3, R41, R30, 0x1, P5 ;  /* 0x0000001e29037211 */ /* 0x000fe400028f0eff */
[----:B------:R-:W-:-:S02]  /*23a0*/  LEA RZ, P5, R37, R44, 0x1 ;  /* 0x0000002c25ff7211 */ /* 0x000fc400078a08ff */
[----:B------:R-:W-:Y:S01]  /*23b0*/  ISETP.LT.AND P4, PT, R10, UR8, P4 ;  /* 0x000000080a007c0c */ /* 0x000fe2000a781270 */
[----:B------:R-:W-:Y:S01]  /*23c0*/  IMAD R6, R63, 0x2, R42 ;  /* 0x000000023f067824 */ /* 0x000fe200078e022a */
[----:B------:R-:W-:Y:S02]  /*23d0*/  PRMT R52, RZ, 0x7610, R52 ;  /* 0x00007610ff347816 */ /* 0x000fe40000000034 */
[----:B------:R-:W-:Y:S02]  /*23e0*/  LEA.HI.X.SX32 R7, R37, R30, 0x1, P5 ;  /* 0x0000001e25077211 */ /* 0x000fe400028f0eff */
[----:B------:R-:W-:Y:S02]  /*23f0*/  PRMT R135, RZ, 0x7610, R135 ;  /* 0x00007610ff877816 */ /* 0x000fe40000000087 */
[C---:B------:R-:W-:Y:S01]  /*2400*/  LEA R4, P2, R35.reuse, R44, 0x1 ;  /* 0x0000002c23047211 */ /* 0x040fe200078408ff */
[----:B------:R-:W3:Y:S01]  /*2410*/  @P1 LDG.E.U16 R52, desc[UR22][R6.64] ;  /* 0x0000001606341981 */ /* 0x000ee2000c1e1500 */
[----:B------:R-:W-:Y:S01]  /*2420*/  PRMT R137, RZ, 0x7610, R137 ;  /* 0x00007610ff897816 */ /* 0x000fe20000000089 */
[----:B------:R-:W-:Y:S01]  /*2430*/  IMAD R37, R8, 0x2, R37 ;  /* 0x0000000208257824 */ /* 0x000fe200078e0225 */
[----:B------:R-:W-:Y:S01]  /*2440*/  LEA.HI.X.SX32 R5, R35, R30, 0x1, P2 ;  /* 0x0000001e23057211 */ /* 0x000fe200010f0eff */
[----:B------:R-:W2:Y:S01]  /*2450*/  @P0 LDG.E.U16 R135, desc[UR22][R2.64] ;  /* 0x0000001602870981 */ /* 0x000ea2000c1e1500 */
[----:B------:R-:W-:-:S02]  /*2460*/  LOP3.LUT R61, R133, 0x24, RZ, 0xfc, !PT ;  /* 0x00000024853d7812 */ /* 0x000fc400078efcff */
[----:B------:R-:W-:Y:S01]  /*2470*/  PLOP3.LUT P1, PT, PT, PT, UP1, 0x80, 0x8 ;  /* 0x000000000008781c */ /* 0x000fe20003f2f018 */
[----:B------:R0:W2:Y:S01]  /*2480*/  @P4 LDG.E.U16 R137, desc[UR22][R4.64] ;  /* 0x0000001604894981 */ /* 0x0000a2000c1e1500 */
[-C--:B------:R-:W-:Y:S02]  /*2490*/  LEA R40, P0, R13, R44.reuse, 0x1 ;  /* 0x0000002c0d287211 */ /* 0x080fe400078008ff */
[----:B------:R-:W-:Y:S02]  /*24a0*/  ISETP.LT.AND P1, PT, R61, UR8, P1 ;  /* 0x000000083d007c0c */ /* 0x000fe40008f21270 */
[----:B------:R-:W-:Y:S02]  /*24b0*/  LEA RZ, P2, R37, R44, 0x1 ;  /* 0x0000002c25ff7211 */ /* 0x000fe400078408ff */
[----:B------:R-:W-:Y:S02]  /*24c0*/  PLOP3.LUT P4, PT, PT, PT, UP1, 0x80, 0x8 ;  /* 0x000000000008781c */ /* 0x000fe40003f8f018 */
[----:B------:R-:W-:-:S02]  /*24d0*/  LEA.HI.X.SX32 R41, R13, R30, 0x1, P0 ;  /* 0x0000001e0d297211 */ /* 0x000fc400000f0eff */
[----:B0-----:R-:W-:Y:S02]  /*24e0*/  LEA R4, P0, R39, R44, 0x1 ;  /* 0x0000002c27047211 */ /* 0x001fe400078008ff */
[----:B------:R-:W-:Y:S02]  /*24f0*/  LEA.HI.X.SX32 R3, R37, R30, 0x1, P2 ;  /* 0x0000001e25037211 */ /* 0x000fe400010f0eff */
[C---:B------:R-:W-:Y:S02]  /*2500*/  LOP3.LUT R129, R133.reuse, 0x3a, RZ, 0xfc, !PT ;  /* 0x0000003a85817812 */ /* 0x040fe400078efcff */
[----:B------:R-:W-:Y:S02]  /*2510*/  LOP3.LUT R10, R133, 0x2, RZ, 0xfc, !PT ;  /* 0x00000002850a7812 */ /* 0x000fe400078efcff */
[----:B------:R-:W-:Y:S02]  /*2520*/  PLOP3.LUT P5, PT, PT, PT, UP1, 0x80, 0x8 ;  /* 0x000000000008781c */ /* 0x000fe40003faf018 */
[----:B------:R-:W-:-:S02]  /*2530*/  PLOP3.LUT P2, PT, PT, PT, UP1, 0x80, 0x8 ;  /* 0x000000000008781c */ /* 0x000fc40003f4f018 */
[----:B------:R-:W-:Y:S02]  /*2540*/  ISETP.LT.AND P4, PT, R133, UR8, P4 ;  /* 0x0000000885007c0c */ /* 0x000fe4000a781270 */
[----:B------:R-:W-:Y:S02]  /*2550*/  PRMT R113, RZ, 0x7610, R113 ;  /* 0x00007610ff717816 */ /* 0x000fe40000000071 */
[----:B------:R-:W-:Y:S02]  /*2560*/  LEA.HI.X.SX32 R5, R39, R30, 0x1, P0 ;  /* 0x0000001e27057211 */ /* 0x000fe400000f0eff */
[----:B------:R-:W-:Y:S02]  /*2570*/  ISETP.LT.AND P5, PT, R129, UR8, P5 ;  /* 0x0000000881007c0c */ /* 0x000fe4000afa1270 */
[----:B------:R-:W-:Y:S01]  /*2580*/  ISETP.LT.AND P2, PT, R10, UR8, P2 ;  /* 0x000000080a007c0c */ /* 0x000fe20009741270 */
[----:B------:R-:W2:Y:S01]  /*2590*/  @P1 LDG.E.U16 R113, desc[UR22][R4.64] ;  /* 0x0000001604711981 */ /* 0x000ea2000c1e1500 */
[----:B------:R-:W-:Y:S01]  /*25a0*/  PRMT R74, RZ, 0x7610, R74 ;  /* 0x00007610ff4a7816 */ /* 0x000fe2000000004a */
[----:B------:R-:W-:Y:S01]  /*25b0*/  IMAD R63, R66, 0x2, R63 ;  /* 0x00000002423f7824 */ /* 0x000fe200078e023f */
[----:B------:R-:W-:-:S02]  /*25c0*/  LEA R38, P1, R11, R44, 0x1 ;  /* 0x0000002c0b267211 */ /* 0x000fc400078208ff */
[----:B------:R-:W-:Y:S01]  /*25d0*/  PRMT R109, RZ, 0x7610, R109 ;  /* 0x00007610ff6d7816 */ /* 0x000fe2000000006d */
[----:B------:R-:W-:Y:S01]  /*25e0*/  IMAD R2, R63, 0x2, R42 ;  /* 0x000000023f027824 */ /* 0x000fe200078e022a */
[----:B------:R-:W-:Y:S01]  /*25f0*/  PRMT R111, RZ, 0x7610, R111 ;  /* 0x00007610ff6f7816 */ /* 0x000fe2000000006f */
[----:B------:R-:W2:Y:S01]  /*2600*/  @P4 LDG.E.U16 R74, desc[UR22][R40.64] ;  /* 0x00000016284a4981 */ /* 0x000ea2000c1e1500 */
[----:B------:R-:W-:Y:S01]  /*2610*/  LEA.HI.X.SX32 R39, R11, R30, 0x1, P1 ;  /* 0x0000001e0b277211 */ /* 0x000fe200008f0eff */
[----:B------:R-:W-:Y:S01]  /*2620*/  IMAD R37, R8, 0x2, R37 ;  /* 0x0000000208257824 */ /* 0x000fe200078e0225 */
[----:B------:R-:W-:Y:S01]  /*2630*/  LOP3.LUT R12, R133, 0x16, RZ, 0xfc, !PT ;  /* 0x00000016850c7812 */ /* 0x000fe200078efcff */
[----:B------:R0:W2:Y:S01]  /*2640*/  @P5 LDG.E.U16 R109, desc[UR22][R2.64] ;  /* 0x00000016026d5981 */ /* 0x0000a2000c1e1500 */
[----:B------:R-:W-:Y:S02]  /*2650*/  PLOP3.LUT P0, PT, PT, PT, UP1, 0x80, 0x8 ;  /* 0x000000000008781c */ /* 0x000fe40003f0f018 */
[----:B------:R-:W-:Y:S01]  /*2660*/  LEA R10, P4, R45, R44, 0x1 ;  /* 0x0000002c2d0a7211 */ /* 0x000fe200078808ff */
[----:B------:R-:W2:Y:S01]  /*2670*/  @P2 LDG.E.U16 R111, desc[UR22][R38.64] ;  /* 0x00000016266f2981 */ /* 0x000ea2000c1e1500 */
[----:B------:R-:W-:-:S02]  /*2680*/  ISETP.LT.AND P0, PT, R12, UR8, P0 ;  /* 0x000000080c007c0c */ /* 0x000fc40008701270 */
[----:B------:R-:W-:Y:S02]  /*2690*/  LOP3.LUT R127, R133, 0x3c, RZ, 0xfc, !PT ;  /* 0x0000003c857f7812 */ /* 0x000fe400078efcff */
[----:B------:R-:W-:Y:S02]  /*26a0*/  PLOP3.LUT P2, PT, PT, PT, UP1, 0x80, 0x8 ;  /* 0x000000000008781c */ /* 0x000fe40003f4f018 */
[----:B------:R-:W-:Y:S02]  /*26b0*/  LEA R12, P5, R37, R44, 0x1 ;  /* 0x0000002c250c7211 */ /* 0x000fe400078a08ff */
[----:B------:R-:W-:Y:S02]  /*26c0*/  LEA.HI.X.SX32 R11, R45, R30, 0x1, P4 ;  /* 0x0000001e2d0b7211 */ /* 0x000fe400020f0eff */
[----:B------:R-:W-:Y:S01]  /*26d0*/  LEA R36, P4, R9, R44, 0x1 ;  /* 0x0000002c09247211 */ /* 0x000fe200078808ff */
[----:B------:R-:W-:Y:S01]  /*26e0*/  IMAD R45, R8, 0x2, R37 ;  /* 0x00000002082d7824 */ /* 0x000fe200078e0225 */
[----:B------:R-:W-:-:S02]  /*26f0*/  LOP3.LUT R63, R133, 0x2c, RZ, 0xfc, !PT ;  /* 0x0000002c853f7812 */ /* 0x000fc400078efcff */
[----:B------:R-:W-:Y:S02]  /*2700*/  PLOP3.LUT P1, PT, PT, PT, UP1, 0x80, 0x8 ;  /* 0x000000000008781c */ /* 0x000fe40003f2f018 */
[-C--:B------:R-:W-:Y:S02]  /*2710*/  LEA.HI.X.SX32 R13, R37, R30.reuse, 0x1, P5 ;  /* 0x0000001e250d7211 */ /* 0x080fe400028f0eff */
[----:B------:R-:W-:Y:S02]  /*2720*/  ISETP.LT.AND P2, PT, R127, UR8, P2 ;  /* 0x000000087f007c0c */ /* 0x000fe40009741270 */
[----:B------:R-:W-:Y:S02]  /*2730*/  LEA.HI.X.SX32 R37, R9, R30, 0x1, P4 ;  /* 0x0000001e09257211 */ /* 0x000fe400020f0eff */
[----:B------:R-:W-:Y:S02]  /*2740*/  LEA R8, P4, R33, R44, 0x1 ;  /* 0x0000002c21087211 */ /* 0x000fe400078808ff */
[----:B------:R-:W-:-:S02]  /*2750*/  ISETP.LT.AND P1, PT, R63, UR8, P1 ;  /* 0x000000083f007c0c */ /* 0x000fc40008f21270 */
[----:B------:R-:W-:Y:S02]  /*2760*/  LEA.HI.X.SX32 R9, R33, R30, 0x1, P4 ;  /* 0x0000001e21097211 */ /* 0x000fe400020f0eff */
[-C--:B------:R-:W-:Y:S02]  /*2770*/  LEA R6, P5, R31, R44.reuse, 0x1 ;  /* 0x0000002c1f067211 */ /* 0x080fe400078a08ff */
[----:B0-----:R-:W-:Y:S02]  /*2780*/  LEA R2, P4, R43, R44, 0x1 ;  /* 0x0000002c2b027211 */ /* 0x001fe400078808ff */
[----:B------:R-:W-:Y:S02]  /*2790*/  PRMT R141, RZ, 0x7610, R141 ;  /* 0x00007610ff8d7816 */ /* 0x000fe4000000008d */
[----:B------:R-:W-:Y:S02]  /*27a0*/  PRMT R139, RZ, 0x7610, R139 ;  /* 0x00007610ff8b7816 */ /* 0x000fe4000000008b */
[----:B------:R-:W-:-:S02]  /*27b0*/  LEA.HI.X.SX32 R7, R31, R30, 0x1, P5 ;  /* 0x0000001e1f077211 */ /* 0x000fc400028f0eff */
[----:B------:R-:W-:Y:S01]  /*27c0*/  LEA.HI.X.SX32 R3, R43, R30, 0x1, P4 ;  /* 0x0000001e2b037211 */ /* 0x000fe200020f0eff */
[----:B------:R-:W3:Y:S01]  /*27d0*/  @P2 LDG.E.U16 R141, desc[UR22][R12.64] ;  /* 0x000000160c8d2981 */ /* 0x000ee2000c1e1500 */
[-C--:B------:R-:W-:Y:S02]  /*27e0*/  LEA R34, P5, R29, R44.reuse, 0x1 ;  /* 0x0000002c1d227211 */ /* 0x080fe400078a08ff */
[----:B------:R-:W-:Y:S01]  /*27f0*/  LEA RZ, P4, R71, R44, 0x1 ;  /* 0x0000002c47ff7211 */ /* 0x000fe200078808ff */
[----:B------:R-:W3:Y:S01]  /*2800*/  @P1 LDG.E.U16 R139, desc[UR22][R10.64] ;  /* 0x000000160a8b1981 */ /* 0x000ee2000c1e1500 */
[----:B------:R-:W-:Y:S02]  /*2810*/  LOP3.LUT R75, R133, 0x2e, RZ, 0xfc, !PT ;  /* 0x0000002e854b7812 */ /* 0x000fe400078efcff */
[----:B------:R-:W-:Y:S02]  /*2820*/  PLOP3.LUT P2, PT, PT, PT, UP1, 0x80, 0x8 ;  /* 0x000000000008781c */ /* 0x000fe40003f4f018 */
[----:B------:R-:W-:-:S02]  /*2830*/  LEA.HI.X.SX32 R35, R29, R30, 0x1, P5 ;  /* 0x0000001e1d237211 */ /* 0x000fc400028f0eff */
[----:B------:R-:W-:Y:S02]  /*2840*/  LEA.HI.X.SX32 R43, R71, R30, 0x1, P4 ;  /* 0x0000001e472b7211 */ /* 0x000fe400020f0eff */
[----:B------:R-:W-:Y:S02]  /*2850*/  LEA R4, P5, R47, R44, 0x1 ;  /* 0x0000002c2f047211 */ /* 0x000fe400078a08ff */
[----:B------:R-:W-:Y:S02]  /*2860*/  LOP3.LUT R71, R133, 0x26, RZ, 0xfc, !PT ;  /* 0x0000002685477812 */ /* 0x000fe400078efcff */
[----:B------:R-:W-:Y:S02]  /*2870*/  PLOP3.LUT P1, PT, PT, PT, UP1, 0x80, 0x8 ;  /* 0x000000000008781c */ /* 0x000fe40003f2f018 */
[----:B------:R-:W-:Y:S02]  /*2880*/  ISETP.LT.AND P2, PT, R75, UR8, P2 ;  /* 0x000000084b007c0c */ /* 0x000fe40009741270 */
[----:B------:R-:W-:-:S02]  /*2890*/  LEA.HI.X.SX32 R5, R47, R30, 0x1, P5 ;  /* 0x0000001e2f057211 */ /* 0x000fc400028f0eff */
[----:B------:R-:W-:Y:S01]  /*28a0*/  ISETP.LT.AND P1, PT, R71, UR8, P1 ;  /* 0x0000000847007c0c */ /* 0x000fe20008f21270 */
[----:B------:R-:W-:Y:S01]  /*28b0*/  IMAD R28, R28, UR11, RZ ;  /* 0x0000000b1c1c7c24 */ /* 0x000fe2000f8e02ff */
[----:B------:R-:W-:Y:S02]  /*28c0*/  LOP3.LUT R29, R133, 0x1e, RZ, 0xfc, !PT ;  /* 0x0000001e851d7812 */ /* 0x000fe400078efcff */
[----:B------:R-:W-:Y:S02]  /*28d0*/  PLOP3.LUT P5, PT, PT, PT, UP1, 0x80, 0x8 ;  /* 0x000000000008781c */ /* 0x000fe40003faf018 */
[----:B------:R-:W-:Y:S02]  /*28e0*/  LEA R44, P4, R45, R44, 0x1 ;  /* 0x0000002c2d2c7211 */ /* 0x000fe400078808ff */
[----:B------:R-:W-:Y:S01]  /*28f0*/  PRMT R149, RZ, 0x7610, R149 ;  /* 0x00007610ff957816 */ /* 0x000fe20000000095 */
[----:B----4-:R-:W-:Y:S01]  /*2900*/  IMAD R21, R21, UR4, RZ ;  /* 0x0000000415157c24 */ /* 0x010fe2000f8e02ff */
[----:B------:R-:W-:-:S02]  /*2910*/  ISETP.LT.AND P5, PT, R29, UR8, P5 ;  /* 0x000000081d007c0c */ /* 0x000fc4000afa1270 */
[----:B------:R-:W-:Y:S02]  /*2920*/  LEA.HI.X.SX32 R45, R45, R30, 0x1, P4 ;  /* 0x0000001e2d2d7211 */ /* 0x000fe400020f0eff */
[C---:B------:R-:W-:Y:S01]  /*2930*/  LEA R82, P4, R28.reuse, UR18, 0x1 ;  /* 0x000000121c527c11 */ /* 0x040fe2000f8808ff */
[----:B------:R-:W4:Y:S01]  /*2940*/  @P2 LDG.E.U16 R149, desc[UR22][R4.64] ;  /* 0x0000001604952981 */ /* 0x000f22000c1e1500 */
[----:B------:R-:W-:Y:S01]  /*2950*/  PRMT R147, RZ, 0x7610, R147 ;  /* 0x00007610ff937816 */ /* 0x000fe20000000093 */
[----:B------:R-:W-:Y:S01]  /*2960*/  IMAD R27, R27, UR4, RZ ;  /* 0x000000041b1b7c24 */ /* 0x000fe2000f8e02ff */
[----:B------:R-:W-:Y:S02]  /*2970*/  LEA.HI.X.SX32 R80, R28, UR19, 0x1, P4 ;  /* 0x000000131c507c11 */ /* 0x000fe4000a0f0eff */
[----:B------:R-:W-:Y:S02]  /*2980*/  LEA R32, P2, R21, R82, 0x1 ;  /* 0x0000005215207211 */ /* 0x000fe400078408ff */
[----:B------:R-:W-:Y:S01]  /*2990*/  PRMT R145, RZ, 0x7610, R145 ;  /* 0x00007610ff917816 */ /* 0x000fe20000000091 */
[----:B------:R0:W4:Y:S01]  /*29a0*/  @P1 LDG.E.U16 R147, desc[UR22][R2.64] ;  /* 0x0000001602931981 */ /* 0x000122000c1e1500 */
[----:B------:R-:W-:Y:S01]  /*29b0*/  PRMT R143, RZ, 0x7610, R143 ;  /* 0x00007610ff8f7816 */ /* 0x000fe2000000008f */
[----:B------:R-:W-:Y:S01]  /*29c0*/  IMAD R25, R25, UR4, RZ ;  /* 0x0000000419197c24 */ /* 0x000fe2000f8e02ff */
[----:B------:R-:W-:-:S02]  /*29d0*/  LEA.HI.X.SX32 R33, R21, R80, 0x1, P2 ;  /* 0x0000005015217211 */ /* 0x000fc400010f0eff */
[----:B------:R-:W-:Y:S01]  /*29e0*/  LEA R28, P2, R27, R82, 0x1 ;  /* 0x000000521b1c7211 */ /* 0x000fe200078408ff */
[----:B------:R-:W4:Y:S01]  /*29f0*/  @P5 LDG.E.U16 R145, desc[UR22][R8.64] ;  /* 0x0000001608915981 */ /* 0x000f22000c1e1500 */
[----:B0-----:R-:W-:-:S03]  /*2a00*/  IMAD R3, R22, UR4, RZ ;  /* 0x0000000416037c24 */ /* 0x001fc6000f8e02ff */
[----:B------:R0:W4:Y:S01]  /*2a10*/  @P0 LDG.E.U16 R143, desc[UR22][R6.64] ;  /* 0x00000016068f0981 */ /* 0x000122000c1e1500 */
[----:B------:R-:W-:Y:S01]  /*2a20*/  IMAD R23, R23, UR4, RZ ;  /* 0x0000000417177c24 */ /* 0x000fe2000f8e02ff */
[----:B------:R-:W-:Y:S01]  /*2a30*/  LEA.HI.X.SX32 R29, R27, R80, 0x1, P2 ;  /* 0x000000501b1d7211 */ /* 0x000fe200010f0eff */
[----:B------:R-:W-:Y:S01]  /*2a40*/  IMAD R5, R24, UR4, RZ ;  /* 0x0000000418057c24 */ /* 0x000fe2000f8e02ff */
[-C--:B------:R-:W-:Y:S02]  /*2a50*/  LEA R30, P5, R3, R82.reuse, 0x1 ;  /* 0x00000052031e7211 */ /* 0x080fe400078a08ff */
[----:B------:R-:W-:Y:S02]  /*2a60*/  LEA R24, P2, R25, R82, 0x1 ;  /* 0x0000005219187211 */ /* 0x000fe400078408ff */
[----:B------:R-:W-:Y:S01]  /*2a70*/  LEA.HI.X.SX32 R31, R3, R80, 0x1, P5 ;  /* 0x00000050031f7211 */ /* 0x000fe200028f0eff */
[----:B0-----:R-:W-:Y:S01]  /*2a80*/  IMAD R7, R26, UR4, RZ ;  /* 0x000000041a077c24 */ /* 0x001fe2000f8e02ff */
[----:B------:R-:W-:Y:S01]  /*2a90*/  LEA R26, P5, R23, R82, 0x1 ;  /* 0x00000052171a7211 */ /* 0x000fe200078a08ff */
[----:B------:R-:W-:Y:S01]  /*2aa0*/  IMAD R9, R20, UR4, RZ ;  /* 0x0000000414097c24 */ /* 0x000fe2000f8e02ff */
[----:B------:R-:W-:-:S02]  /*2ab0*/  LEA.HI.X.SX32 R10, R65, UR21, 0x1, P3 ;  /* 0x00000015410a7c11 */ /* 0x000fc400098f0eff */
[----:B------:R-:W-:Y:S02]  /*2ac0*/  LEA R46, P0, R123, R42, 0x1 ;  /* 0x0000002a7b2e7211 */ /* 0x000fe400078008ff */
[----:B------:R-:W-:Y:S02]  /*2ad0*/  LEA.HI.X.SX32 R25, R25, R80, 0x1, P2 ;  /* 0x0000005019197211 */ /* 0x000fe400010f0eff */
[----:B------:R-:W-:Y:S01]  /*2ae0*/  LEA R20, P2, R7, R82, 0x1 ;  /* 0x0000005207147211 */ /* 0x000fe200078408ff */
[----:B------:R-:W-:Y:S01]  /*2af0*/  IMAD R19, R19, UR4, RZ ;  /* 0x0000000413137c24 */ /* 0x000fe2000f8e02ff */
[----:B------:R-:W-:Y:S02]  /*2b00*/  LEA.HI.X.SX32 R27, R23, R80, 0x1, P5 ;  /* 0x00000050171b7211 */ /* 0x000fe400028f0eff */
[----:B------:R-:W-:Y:S01]  /*2b10*/  LEA.HI.X.SX32 R47, R123, R10, 0x1, P0 ;  /* 0x0000000a7b2f7211 */ /* 0x000fe200000f0eff */
[----:B------:R-:W-:Y:S01]  /*2b20*/  IMAD R123, R16, UR4, RZ ;  /* 0x00000004107b7c24 */ /* 0x000fe2000f8e02ff */
[----:B------:R-:W-:Y:S01]  /*2b30*/  LEA R22, P5, R5, R82, 0x1 ;  /* 0x0000005205167211 */ /* 0x000fe200078a08ff */
[----:B------:R-:W-:Y:S01]  /*2b40*/  IMAD R3, R17, UR4, RZ ;  /* 0x0000000411037c24 */ /* 0x000fe2000f8e02ff */
[----:B------:R-:W-:-:S02]  /*2b50*/  LEA.HI.X.SX32 R21, R7, R80, 0x1, P2 ;  /* 0x0000005007157211 */ /* 0x000fc400010f0eff */
[----:B------:R-:W-:Y:S01]  /*2b60*/  LEA R16, P2, R9, R82, 0x1 ;  /* 0x0000005209107211 */ /* 0x000fe200078408ff */
[----:B------:R-:W-:Y:S01]  /*2b70*/  IMAD R11, R18, UR4, RZ ;  /* 0x00000004120b7c24 */ /* 0x000fe2000f8e02ff */
[----:B------:R-:W-:Y:S02]  /*2b80*/  LEA.HI.X.SX32 R23, R5, R80, 0x1, P5 ;  /* 0x0000005005177211 */ /* 0x000fe400028f0eff */
[----:B------:R-:W-:Y:S01]  /*2b90*/  LEA R18, P5, R19, R82, 0x1 ;  /* 0x0000005213127211 */ /* 0x000fe200078a08ff */
[----:B------:R-:W-:Y:S01]  /*2ba0*/  IMAD R5, R14, UR4, RZ ;  /* 0x000000040e057c24 */ /* 0x000fe2000f8e02ff */
[----:B------:R-:W-:Y:S02]  /*2bb0*/  LEA.HI.X.SX32 R17, R9, R80, 0x1, P2 ;  /* 0x0000005009117211 */ /* 0x000fe400010f0eff */
[----:B------:R-:W-:Y:S02]  /*2bc0*/  LEA R12, P2, R3, R82, 0x1 ;  /* 0x00000052030c7211 */ /* 0x000fe400078408ff */
[----:B------:R-:W-:-:S02]  /*2bd0*/  LEA.HI.X.SX32 R19, R19, R80, 0x1, P5 ;  /* 0x0000005013137211 */ /* 0x000fc400028f0eff */
[----:B------:R-:W-:Y:S02]  /*2be0*/  LEA R14, P5, R11, R82, 0x1 ;  /* 0x000000520b0e7211 */ /* 0x000fe400078a08ff */
[----:B------:R-:W-:Y:S01]  /*2bf0*/  LEA.HI.X.SX32 R13, R3, R80, 0x1, P2 ;  /* 0x00000050030d7211 */ /* 0x000fe200010f0eff */
[----:B------:R-:W-:Y:S01]  /*2c00*/  IMAD R7, R15, UR4, RZ ;  /* 0x000000040f077c24 */ /* 0x000fe2000f8e02ff */
[----:B------:R-:W-:Y:S02]  /*2c10*/  LEA R8, P2, R5, R82, 0x1 ;  /* 0x0000005205087211 */ /* 0x000fe400078408ff */
[----:B------:R-:W-:Y:S02]  /*2c20*/  LEA.HI.X.SX32 R15, R11, R80, 0x1, P5 ;  /* 0x000000500b0f7211 */ /* 0x000fe400028f0eff */
[----:B------:R-:W-:Y:S02]  /*2c30*/  LEA R10, P5, R123, R82, 0x1 ;  /* 0x000000527b0a7211 */ /* 0x000fe400078a08ff */
[----:B------:R-:W-:-:S02]  /*2c40*/  LEA.HI.X.SX32 R9, R5, R80, 0x1, P2 ;  /* 0x0000005005097211 */ /* 0x000fc400010f0eff */
[----:B------:R-:W-:Y:S02]  /*2c50*/  LOP3.LUT R125, R133, 0x3e, RZ, 0xfc, !PT ;  /* 0x0000003e857d7812 */ /* 0x000fe400078efcff */
[----:B------:R-:W-:Y:S01]  /*2c60*/  PLOP3.LUT P2, PT, PT, PT, UP1, 0x80, 0x8 ;  /* 0x000000000008781c */ /* 0x000fe20003f4f018 */
[----:B------:R-:W-:Y:S01]  /*2c70*/  IMAD R3, R78, UR4, RZ ;  /* 0x000000044e037c24 */ /* 0x000fe2000f8e02ff */
[----:B------:R-:W-:Y:S02]  /*2c80*/  LEA.HI.X.SX32 R11, R123, R80, 0x1, P5 ;  /* 0x000000507b0b7211 */ /* 0x000fe400028f0eff */
[----:B------:R-:W-:Y:S02]  /*2c90*/  LEA R6, P5, R7, R82, 0x1 ;  /* 0x0000005207067211 */ /* 0x000fe400078a08ff */
[----:B------:R-:W-:Y:S02]  /*2ca0*/  LOP3.LUT R84, R133, 0x4, RZ, 0xfc, !PT ;  /* 0x0000000485547812 */ /* 0x000fe400078efcff */
[----:B------:R-:W-:-:S02]  /*2cb0*/  PLOP3.LUT P0, PT, PT, PT, UP1, 0x80, 0x8 ;  /* 0x000000000008781c */ /* 0x000fc40003f0f018 */
[----:B------:R-:W-:Y:S01]  /*2cc0*/  ISETP.LT.AND P2, PT, R125, UR8, P2 ;  /* 0x000000087d007c0c */ /* 0x000fe20009741270 */
[----:B------:R-:W-:Y:S01]  /*2cd0*/  IMAD R123, R76, UR4, RZ ;  /* 0x000000044c7b7c24 */ /* 0x000fe2000f8e02ff */
[----:B------:R-:W-:Y:S02]  /*2ce0*/  LEA.HI.X.SX32 R7, R7, R80, 0x1, P5 ;  /* 0x0000005007077211 */ /* 0x000fe400028f0eff */
[C---:B------:R-:W-:Y:S02]  /*2cf0*/  LEA R4, P5, R3.reuse, R82, 0x1 ;  /* 0x0000005203047211 */ /* 0x040fe400078a08ff */
[----:B------:R-:W-:Y:S02]  /*2d00*/  ISETP.LT.AND P0, PT, R84, UR8, P0 ;  /* 0x0000000854007c0c */ /* 0x000fe40008701270 */
[----:B------:R-:W-:Y:S02]  /*2d10*/  PRMT R151, RZ, 0x7610, R151 ;  /* 0x00007610ff977816 */ /* 0x000fe40000000097 */
[----:B------:R-:W-:-:S02]  /*2d20*/  LEA.HI.X.SX32 R5, R3, R80, 0x1, P5 ;  /* 0x0000005003057211 */ /* 0x000fc400028f0eff */
[----:B------:R-:W-:Y:S02]  /*2d30*/  LEA R2, P5, R123, R82, 0x1 ;  /* 0x000000527b027211 */ /* 0x000fe400078a08ff */
[----:B------:R-:W-:Y:S01]  /*2d40*/  PRMT R152, RZ, 0x7610, R152 ;  /* 0x00007610ff987816 */ /* 0x000fe20000000098 */
[----:B------:R-:W4:Y:S01]  /*2d50*/  @P2 LDG.E.U16 R151, desc[UR22][R44.64] ;  /* 0x000000162c972981 */ /* 0x000f22000c1e1500 */
[C---:B------:R-:W-:Y:S02]  /*2d60*/  LOP3.LUT R54, R133.reuse, 0x34, RZ, 0xfc, !PT ;  /* 0x0000003485367812 */ /* 0x040fe400078efcff */
[----:B------:R-:W-:Y:S02]  /*2d70*/  PLOP3.LUT P3, PT, PT, PT, UP1, 0x80, 0x8 ;  /* 0x000000000008781c */ /* 0x000fe40003f6f018 */
[C---:B------:R-:W-:Y:S01]  /*2d80*/  LOP3.LUT R100, R133.reuse, 0x6, RZ, 0xfc, !PT ;  /* 0x0000000685647812 */ /* 0x040fe200078efcff */
[----:B------:R-:W4:Y:S01]  /*2d90*/  @P0 LDG.E.U16 R152, desc[UR22][R36.64] ;  /* 0x0000001624980981 */ /* 0x000f22000c1e1500 */
[----:B------:R-:W-:-:S02]  /*2da0*/  LOP3.LUT R56, R133, 0x36, RZ, 0xfc, !PT ;  /* 0x0000003685387812 */ /* 0x000fc400078efcff */
[----:B------:R-:W-:Y:S02]  /*2db0*/  PLOP3.LUT P1, PT, PT, PT, UP1, 0x80, 0x8 ;  /* 0x000000000008781c */ /* 0x000fe40003f2f018 */
[----:B------:R-:W-:Y:S02]  /*2dc0*/  PLOP3.LUT P4, PT, PT, PT, UP1, 0x80, 0x8 ;  /* 0x000000000008781c */ /* 0x000fe40003f8f018 */
[----:B------:R-:W-:Y:S02]  /*2dd0*/  LEA.HI.X.SX32 R3, R123, R80, 0x1, P5 ;  /* 0x000000507b037211 */ /* 0x000fe400028f0eff */
[----:B------:R-:W-:Y:S02]  /*2de0*/  LOP3.LUT R123, R99, 0x3f, RZ, 0xc0, !PT ;  /* 0x0000003f637b7812 */ /* 0x000fe400078ec0ff */
[----:B------:R-:W-:Y:S02]  /*2df0*/  PLOP3.LUT P2, PT, PT, PT, UP1, 0x80, 0x8 ;  /* 0x000000000008781c */ /* 0x000fe40003f4f018 */
[----:B------:R-:W-:-:S02]  /*2e00*/  ISETP.LT.AND P3, PT, R54, UR8, P3 ;  /* 0x0000000836007c0c */ /* 0x000fc40009f61270 */
[----:B------:R-:W-:Y:S02]  /*2e10*/  ISETP.LT.AND P4, PT, R56, UR8, P4 ;  /* 0x0000000838007c0c */ /* 0x000fe4000a781270 */
[----:B------:R-:W-:Y:S02]  /*2e20*/  ISETP.LT.AND P1, PT, R100, UR8, P1 ;  /* 0x0000000864007c0c */ /* 0x000fe40008f21270 */
[----:B------:R-:W-:Y:S02]  /*2e30*/  ISETP.LT.AND P0, PT, R123, UR8, P2 ;  /* 0x000000087b007c0c */ /* 0x000fe40009701270 */
[----:B------:R-:W-:Y:S01]  /*2e40*/  PRMT R153, RZ, 0x7610, R153 ;  /* 0x00007610ff997816 */ /* 0x000fe20000000099 */
[----:B------:R-:W-:Y:S01]  /*2e50*/  IMAD R42, R121, 0x2, R42 ;  /* 0x00000002792a7824 */ /* 0x000fe200078e022a */
[----:B------:R-:W-:Y:S02]  /*2e60*/  PRMT R155, RZ, 0x7610, R155 ;  /* 0x00007610ff9b7816 */ /* 0x000fe4000000009b */
[----:B------:R-:W-:-:S02]  /*2e70*/  PRMT R150, RZ, 0x7610, R150 ;  /* 0x00007610ff967816 */ /* 0x000fc40000000096 */
[----:B------:R-:W-:Y:S01]  /*2e80*/  PRMT R148, RZ, 0x7610, R148 ;  /* 0x00007610ff947816 */ /* 0x000fe20000000094 */
[----:B------:R-:W4:Y:S01]  /*2e90*/  @P3 LDG.E.U16 R153, desc[UR22][R46.64] ;  /* 0x000000162e993981 */ /* 0x000f22000c1e1500 */
[----:B------:R-:W-:Y:S02]  /*2ea0*/  PRMT R146, RZ, 0x7610, R146 ;  /* 0x00007610ff927816 */ /* 0x000fe40000000092 */
[----:B------:R-:W-:Y:S01]  /*2eb0*/  PRMT R144, RZ, 0x7610, R144 ;  /* 0x00007610ff907816 */ /* 0x000fe20000000090 */
[----:B------:R0:W4:Y:S01]  /*2ec0*/  @P4 LDG.E.U16 R155, desc[UR22][R42.64] ;  /* 0x000000162a9b4981 */ /* 0x000122000c1e1500 */
[----:B------:R-:W-:Y:S02]  /*2ed0*/  PRMT R142, RZ, 0x7610, R142 ;  /* 0x00007610ff8e7816 */ /* 0x000fe4000000008e */
[----:B------:R-:W-:Y:S01]  /*2ee0*/  PRMT R140, RZ, 0x7610, R140 ;  /* 0x00007610ff8c7816 */ /* 0x000fe2000000008c */
[----:B------:R-:W4:Y:S01]  /*2ef0*/  @P1 LDG.E.U16 R150, desc[UR22][R34.64] ;  /* 0x0000001622961981 */ /* 0x000f22000c1e1500 */
[----:B------:R-:W-:-:S02]  /*2f00*/  PRMT R138, RZ, 0x7610, R138 ;  /* 0x00007610ff8a7816 */ /* 0x000fc4000000008a */
[----:B------:R-:W-:Y:S01]  /*2f10*/  PRMT R136, RZ, 0x7610, R136 ;  /* 0x00007610ff887816 */ /* 0x000fe20000000088 */
[----:B------:R-:W4:Y:S01]  /*2f20*/  @P0 LDG.E.U16 R148, desc[UR22][R32.64] ;  /* 0x0000001620940981 */ /* 0x000f22000c1e1500 */
[----:B------:R-:W-:Y:S02]  /*2f30*/  PRMT R134, RZ, 0x7610, R134 ;  /* 0x00007610ff867816 */ /* 0x000fe40000000086 */
[----:B------:R-:W-:Y:S01]  /*2f40*/  PRMT R132, RZ, 0x7610, R132 ;  /* 0x00007610ff847816 */ /* 0x000fe20000000084 */
[----:B------:R-:W4:Y:S01]  /*2f50*/  @P0 LDG.E.U16 R146, desc[UR22][R24.64] ;  /* 0x0000001618920981 */ /* 0x000f22000c1e1500 */
        /* <DEDUP_REMOVED lines=9> */
[----:B------:R-:W-:-:S03]  /*2ff0*/  PRMT R157, RZ, 0x7610, R157 ;  /* 0x00007610ff9d7816 */ /* 0x000fc6000000009d */
[----:B------:R-:W4:Y:S04]  /*3000*/  @P0 LDG.E.U16 R138, desc[UR22][R22.64] ;  /* 0x00000016168a0981 */ /* 0x000f28000c1e1500 */
        /* <DEDUP_REMOVED lines=9> */
[----:B------:R-:W4:Y:S01]  /*30a0*/  @P0 LDG.E.U16 R157, desc[UR22][R2.64] ;  /* 0x00000016029d0981 */ /* 0x000f22000c1e1500 */
[----:B0-----:R-:W-:Y:S01]  /*30b0*/  SHF.R.S32.HI R42, RZ, 0x6, R99 ;  /* 0x00000006ff2a7819 */ /* 0x001fe20000011463 */
[----:B------:R-:W-:Y:S01]  /*30c0*/  IMAD.SHL.U32 R123, R123, 0x2, RZ ;  /* 0x000000027b7b7824 */ /* 0x000fe200078e00ff */
[----:B------:R-:W-:-:S04]  /*30d0*/  @!UP2 UIADD3 UR4, UPT, UPT, -UR7, 0x100000, URZ ;  /* 0x001000000704a890 */ /* 0x000fc8000fffe1ff */
[----:B------:R-:W-:Y:S02]  /*30e0*/  @!UP2 USHF.L.U32 UR5, UR4, 0xb, URZ ;  /* 0x0000000b0405a899 */ /* 0x000fe400080006ff */
[----:B------:R-:W-:Y:S01]  /*30f0*/  @!UP2 USHF.L.U32 UR4, UR4, 0x1, URZ ;  /* 0x000000010404a899 */ /* 0x000fe200080006ff */
[----:B------:R-:W-:Y:S02]  /*3100*/  SGXT R42, R42, 0x1 ;  /* 0x000000012a2a781a */ /* 0x000fe40000000200 */
[----:B------:R-:W-:Y:S02]  /*3110*/  SHF.R.S32.HI R44, RZ, 0x1f, R65 ;  /* 0x0000001fff2c7819 */ /* 0x000fe40000011441 */
[----:B------:R-:W-:Y:S01]  /*3120*/  LOP3.LUT R123, R123, 0x90, R42, 0x78, !PT ;  /* 0x000000907b7b7812 */ /* 0x000fe200078e782a */
[----:B------:R-:W-:Y:S01]  /*3130*/  VOTEU.ALL UP1, P6 ;  /* 0x0000000000ff7886 */ /* 0x000fe20003020000 */
[----:B------:R-:W-:Y:S02]  /*3140*/  SHF.L.U64.HI R65, R65, 0x1, R44 ;  /* 0x0000000141417819 */ /* 0x000fe4000001022c */
[----:B------:R-:W-:-:S02]  /*3150*/  SHF.R.S32.HI R84, RZ, 0x1f, R119 ;  /* 0x0000001fff547819 */ /* 0x000fc40000011477 */
[----:B------:R-:W-:Y:S01]  /*3160*/  LEA R126, P0, R119, R64, 0x1 ;  /* 0x00000040777e7211 */ /* 0x000fe200078008ff */
[----:B------:R0:W1:Y:S01]  /*3170*/  @!UP1 SYNCS.EXCH.64 URZ, [UR13+0x6008], UR4 ;  /* 0x006008040dff95b2 */ /* 0x0000620008000100 */
[----:B------:R-:W-:Y:S02]  /*3180*/  LOP3.LUT R122, R123, 0x20, RZ, 0x3c, !PT ;  /* 0x000000207b7a7812 */ /* 0x000fe400078e3cff */
[----:B------:R-:W-:Y:S02]  /*3190*/  LOP3.LUT R121, R133, 0x18, RZ, 0xfc, !PT ;  /* 0x0000001885797812 */ /* 0x000fe400078efcff */
[----:B------:R-:W-:Y:S01]  /*31a0*/  LEA.HI.X R84, R119, R65, R84, 0x1, P0 ;  /* 0x0000004177547211 */ /* 0x000fe200000f0c54 */
[----:B-----5:R-:W-:Y:S01]  /*31b0*/  STS.U16 [R123+UR13+0x400], R68 ;  /* 0x000400447b007988 */ /* 0x020fe2000800040d */
[----:B------:R-:W-:Y:S01]  /*31c0*/  LOP3.LUT R119, R133, 0x1a, RZ, 0xfc, !PT ;  /* 0x0000001a85777812 */ /* 0x000fe200078efcff */
[----:B------:R-:W-:Y:S01]  /*31d0*/  IMAD R100, R121, R66, RZ ;  /* 0x0000004279647224 */ /* 0x000fe200078e02ff */
[----:B------:R-:W-:Y:S01]  /*31e0*/  SHF.R.S32.HI R46, RZ, 0x1f, R77 ;  /* 0x0000001fff2e7819 */ /* 0x000fe2000001144d */
[----:B------:R5:W-:Y:S01]  /*31f0*/  STS.U16 [R123+UR13+0x800], R72 ;  /* 0x000800487b007988 */ /* 0x000be2000800040d */
[----:B------:R-:W-:-:S03]  /*3200*/  LEA R76, P2, R77, R64, 0x1 ;  /* 0x000000404d4c7211 */ /* 0x000fc600078408ff */
[----:B--2---:R2:W-:Y:S01]  /*3210*/  STS.U16 [R123+UR13+0xc00], R62 ;  /* 0x000c003e7b007988 */ /* 0x0045e2000800040d */
[----:B------:R-:W-:-:S03]  /*3220*/  SHF.R.S32.HI R44, RZ, 0x1f, R73 ;  /* 0x0000001fff2c7819 */ /* 0x000fc60000011449 */
[----:B------:R-:W-:Y:S01]  /*3230*/  STS.U16 [R123+UR13+0x1000], R70 ;  /* 0x001000467b007988 */ /* 0x000fe2000800040d */
[----:B------:R-:W-:-:S03]  /*3240*/  SHF.R.S32.HI R42, RZ, 0x1f, R69 ;  /* 0x0000001fff2a7819 */ /* 0x000fc60000011445 */
[----:B------:R-:W-:Y:S01]  /*3250*/  STS.U16 [R123+UR13+0x1400], R58 ;  /* 0x0014003a7b007988 */ /* 0x000fe2000800040d */
[----:B-----5:R-:W-:-:S03]  /*3260*/  LEA R72, P1, R73, R64, 0x1 ;  /* 0x0000004049487211 */ /* 0x020fc600078208ff */
[----:B------:R-:W-:Y:S01]  /*3270*/  STS.U16 [R123+UR13+0x1800], R60 ;  /* 0x0018003c7b007988 */ /* 0x000fe2000800040d */
[----:B------:R-:W-:-:S03]  /*3280*/  LEA R68, P0, R69, R64, 0x1 ;  /* 0x0000004045447211 */ /* 0x000fc600078008ff */
[----:B------:R-:W-:Y:S04]  /*3290*/  STS.U16 [R123+UR13], R74 ;  /* 0x0000004a7b007988 */ /* 0x000fe8000800040d */
[----:B---3--:R-:W-:Y:S01]  /*32a0*/  STS.U16 [R123+UR13+0x1c00], R52 ;  /* 0x001c00347b007988 */ /* 0x008fe2000800040d */
[----:B------:R-:W-:-:S03]  /*32b0*/  IMAD R82, R119, R66, RZ ;  /* 0x0000004277527224 */ /* 0x000fc600078e02ff */
[----:B------:R3:W-:Y:S01]  /*32c0*/  STS.U16 [R122+UR13+0x500], R115 ;  /* 0x000500737a007988 */ /* 0x0007e2000800040d */
[----:B------:R-:W-:-:S03]  /*32d0*/  LEA.HI.X R77, R77, R65, R46, 0x1, P2 ;  /* 0x000000414d4d7211 */ /* 0x000fc600010f0c2e */
[----:B------:R5:W-:Y:S01]  /*32e0*/  STS.U16 [R122+UR13+0x900], R117 ;  /* 0x000900757a007988 */ /* 0x000be2000800040d */
[----:B--2---:R-:W-:Y:S02]  /*32f0*/  SHF.R.S32.HI R62, RZ, 0x1f, R81 ;  /* 0x0000001fff3e7819 */ /* 0x004fe40000011451 */
[C---:B---3--:R-:W-:Y:S01]  /*3300*/  LOP3.LUT R115, R133.reuse, 0x1e, RZ, 0xfc, !PT ;  /* 0x0000001e85737812 */ /* 0x048fe200078efcff */
[----:B------:R2:W-:Y:S01]  /*3310*/  STS.U16 [R122+UR13+0x100], R111 ;  /* 0x0001006f7a007988 */ /* 0x0005e2000800040d */
[----:B-----5:R-:W-:-:S03]  /*3320*/  LOP3.LUT R117, R133, 0x1c, RZ, 0xfc, !PT ;  /* 0x0000001c85757812 */ /* 0x020fc600078efcff */
[----:B------:R3:W-:Y:S01]  /*3330*/  STS.U16 [R122+UR13+0x1d00], R109 ;  /* 0x001d006d7a007988 */ /* 0x0007e2000800040d */
[----:B------:R-:W-:Y:S01]  /*3340*/  LEA R80, P3, R81, R64, 0x1 ;  /* 0x0000004051507211 */ /* 0x000fe200078608ff */
[----:B------:R-:W-:Y:S01]  /*3350*/  IMAD R74, R115, R66, RZ ;  /* 0x00000042734a7224 */ /* 0x000fe200078e02ff */
[-C--:B------:R-:W-:Y:S02]  /*3360*/  LEA.HI.X R73, R73, R65.reuse, R44, 0x1, P1 ;  /* 0x0000004149497211 */ /* 0x080fe400008f0c2c */
[----:B------:R-:W-:Y:S01]  /*3370*/  SHF.R.S32.HI R46, RZ, 0x1f, R107 ;  /* 0x0000001fff2e7819 */ /* 0x000fe2000001146b */
[----:B--2---:R-:W-:Y:S01]  /*3380*/  IMAD.SHL.U32 R111, R100, 0x2, RZ ;  /* 0x00000002646f7824 */ /* 0x004fe200078e00ff */
[----:B------:R-:W-:Y:S02]  /*3390*/  LEA R106, P2, R107, R64, 0x1 ;  /* 0x000000406b6a7211 */ /* 0x000fe400078408ff */
[----:B------:R-:W-:Y:S01]  /*33a0*/  LOP3.LUT R114, R123, 0x40, RZ, 0x3c, !PT ;  /* 0x000000407b727812 */ /* 0x000fe200078e3cff */
[----:B------:R-:W-:Y:S01]  /*33b0*/  IMAD R78, R117, R66, RZ ;  /* 0x00000042754e7224 */ /* 0x000fe200078e02ff */
[----:B------:R-:W-:Y:S01]  /*33c0*/  LEA.HI.X R69, R69, R65, R42, 0x1, P0 ;  /* 0x0000004145457211 */ /* 0x000fe200000f0c2a */
[----:B---3--:R-:W-:Y:S01]  /*33d0*/  IMAD.SHL.U32 R109, R82, 0x2, RZ ;  /* 0x00000002526d7824 */ /* 0x008fe200078e00ff */
[----:B------:R-:W-:-:S02]  /*33e0*/  SHF.R.S32.HI R44, RZ, 0x1f, R103 ;  /* 0x0000001fff2c7819 */ /* 0x000fc40000011467 */
[----:B------:R-:W-:Y:S01]  /*33f0*/  LEA R102, P1, R103, R64, 0x1 ;  /* 0x0000004067667211 */ /* 0x000fe200078208ff */
[----:B------:R-:W-:Y:S01]  /*3400*/  IMAD R49, R49, R66, RZ ;  /* 0x0000004231317224 */ /* 0x000fe200078e02ff */
[----:B------:R-:W-:Y:S02]  /*3410*/  SHF.R.S32.HI R42, RZ, 0x1f, R85 ;  /* 0x0000001fff2a7819 */ /* 0x000fe40000011455 */
[----:B------:R-:W-:Y:S01]  /*3420*/  LEA R124, P0, R85, R64, 0x1 ;  /* 0x00000040557c7211 */ /* 0x000fe200078008ff */
[----:B------:R-:W-:Y:S01]  /*3430*/  STS.U16 [R122+UR13+0xd00], R48 ;  /* 0x000d00307a007988 */ /* 0x000fe2000800040d */
[-C--:B------:R-:W-:Y:S01]  /*3440*/  LEA.HI.X R81, R81, R65.reuse, R62, 0x1, P3 ;  /* 0x0000004151517211 */ /* 0x080fe200018f0c3e */
[----:B------:R-:W-:Y:S01]  /*3450*/  IMAD.HI R100, R100, 0x2, RZ ;  /* 0x0000000264647827 */ /* 0x000fe200078e02ff */
[-C--:B------:R-:W-:Y:S01]  /*3460*/  LEA.HI.X R107, R107, R65.reuse, R46, 0x1, P2 ;  /* 0x000000416b6b7211 */ /* 0x080fe200010f0c2e */
[----:B------:R-:W-:Y:S01]  /*3470*/  STS.U16 [R122+UR13+0x1100], R50 ;  /* 0x001100327a007988 */ /* 0x000fe2000800040d */
[-C--:B------:R-:W-:Y:S01]  /*3480*/  LEA.HI.X R103, R103, R65.reuse, R44, 0x1, P1 ;  /* 0x0000004167677211 */ /* 0x080fe200008f0c2c */
[----:B------:R-:W-:Y:S01]  /*3490*/  IMAD R44, R61, R66, RZ ;  /* 0x000000423d2c7224 */ /* 0x000fe200078e02ff */
[----:B------:R-:W-:Y:S01]  /*34a0*/  IADD3 R110, P2, P3, R111, UR20, R64 ;  /* 0x000000146f6e7c10 */ /* 0x000fe2000fb5e040 */
[----:B------:R2:W-:Y:S01]  /*34b0*/  STS.U16 [R122+UR13+0x1500], R83 ;  /* 0x001500537a007988 */ /* 0x0005e2000800040d */
[----:B------:R-:W-:Y:S01]  /*34c0*/  LEA.HI.X R85, R85, R65, R42, 0x1, P0 ;  /* 0x0000004155557211 */ /* 0x000fe200000f0c2a */
[----:B------:R-:W-:-:S02]  /*34d0*/  IMAD.HI R82, R82, 0x2, RZ ;  /* 0x0000000252527827 */ /* 0x000fc400078e02ff */
[----:B------:R3:W-:Y:S01]  /*34e0*/  STS.U16 [R122+UR13+0x1900], R101 ;  /* 0x001900657a007988 */ /* 0x0007e2000800040d */
[--C-:B------:R-:W-:Y:S01]  /*34f0*/  IADD3 R108, P0, P1, R109, UR20, R64.reuse ;  /* 0x000000146d6c7c10 */ /* 0x100fe2000f91e040 */
[-C--:B------:R-:W-:Y:S02]  /*3500*/  IMAD R42, R51, R66.reuse, RZ ;  /* 0x00000042332a7224 */ /* 0x080fe400078e02ff */
[----:B------:R5:W-:Y:S01]  /*3510*/  STS.U16 [R114+UR13+0xa00], R105 ;  /* 0x000a006972007988 */ /* 0x000be2000800040d */
[-C--:B------:R-:W-:Y:S02]  /*3520*/  IMAD R46, R71, R66.reuse, RZ ;  /* 0x00000042472e7224 */ /* 0x080fe400078e02ff */
[----:B--2---:R-:W-:Y:S02]  /*3530*/  IMAD.SHL.U32 R83, R49, 0x2, RZ ;  /* 0x0000000231537824 */ /* 0x004fe400078e00ff */
[----:B---3--:R-:W-:Y:S01]  /*3540*/  IMAD.SHL.U32 R101, R74, 0x2, RZ ;  /* 0x000000024a657824 */ /* 0x008fe200078e00ff */
[----:B------:R-:W-:Y:S01]  /*3550*/  IADD3.X R111, PT, PT, R100, UR21, R65, P2, P3 ;  /* 0x00000015646f7c10 */ /* 0x000fe200097e6441 */
[----:B-----5:R-:W-:Y:S01]  /*3560*/  IMAD.SHL.U32 R105, R78, 0x2, RZ ;  /* 0x000000024e697824 */ /* 0x020fe200078e00ff */
[----:B------:R2:W-:Y:S01]  /*3570*/  STS.U16 [R114+UR13+0x600], R79 ;  /* 0x0006004f72007988 */ /* 0x0005e2000800040d */
[----:B------:R-:W-:Y:S01]  /*3580*/  IMAD R51, R75, R66, RZ ;  /* 0x000000424b337224 */ /* 0x000fe200078e02ff */
[--C-:B------:R-:W-:Y:S01]  /*3590*/  IADD3 R100, P2, P3, R101, UR20, R64.reuse ;  /* 0x0000001465647c10 */ /* 0x100fe2000fb5e040 */
[----:B------:R-:W-:Y:S01]  /*35a0*/  IMAD.HI R74, R74, 0x2, RZ ;  /* 0x000000024a4a7827 */ /* 0x000fe200078e02ff */
[----:B------:R-:W-:-:S02]  /*35b0*/  IADD3 R104, P4, P5, R105, UR20, R64 ;  /* 0x0000001469687c10 */ /* 0x000fc4000fd9e040 */
[----:B------:R-:W-:Y:S01]  /*35c0*/  IADD3.X R109, PT, PT, R82, UR21, R65, P0, P1 ;  /* 0x00000015526d7c10 */ /* 0x000fe200087e2441 */
[----:B------:R-:W-:Y:S01]  /*35d0*/  IMAD.HI R78, R78, 0x2, RZ ;  /* 0x000000024e4e7827 */ /* 0x000fe200078e02ff */
[----:B------:R-:W-:-:S03]  /*35e0*/  IADD3 R82, P0, P1, R83, UR20, R64 ;  /* 0x0000001453527c10 */ /* 0x000fc6000f91e040 */
[----:B------:R-:W-:Y:S02]  /*35f0*/  IMAD.SHL.U32 R75, R44, 0x2, RZ ;  /* 0x000000022c4b7824 */ /* 0x000fe400078e00ff */
[----:B------:R-:W-:Y:S02]  /*3600*/  IMAD R50, R55, R66, RZ ;  /* 0x0000004237327224 */ /* 0x000fe400078e02ff */
[----:B------:R-:W-:Y:S01]  /*3610*/  IMAD.HI R70, R49, 0x2, RZ ;  /* 0x0000000231467827 */ /* 0x000fe200078e02ff */
[----:B------:R-:W-:-:S03]  /*3620*/  IADD3.X R101, PT, PT, R74, UR21, R65, P2, P3 ;  /* 0x000000154a657c10 */ /* 0x000fc600097e6441 */
[----:B--2---:R-:W-:Y:S02]  /*3630*/  IMAD.SHL.U32 R79, R42, 0x2, RZ ;  /* 0x000000022a4f7824 */ /* 0x004fe400078e00ff */
[-C--:B------:R-:W-:Y:S02]  /*3640*/  IMAD R48, R53, R66.reuse, RZ ;  /* 0x0000004235307224 */ /* 0x080fe400078e02ff */
[----:B------:R-:W-:Y:S02]  /*3650*/  IMAD.SHL.U32 R71, R46, 0x2, RZ ;  /* 0x000000022e477824 */ /* 0x000fe400078e00ff */
[----:B------:R-:W-:Y:S01]  /*3660*/  IMAD R52, R63, R66, RZ ;  /* 0x000000423f347224 */ /* 0x000fe200078e02ff */
[--C-:B------:R-:W-:Y:S01]  /*3670*/  IADD3.X R105, PT, PT, R78, UR21, R65.reuse, P4, P5 ;  /* 0x000000154e697c10 */ /* 0x100fe2000a7ea441 */
[----:B------:R-:W-:Y:S01]  /*3680*/  IMAD.HI R44, R44, 0x2, RZ ;  /* 0x000000022c2c7827 */ /* 0x000fe200078e02ff */
[--C-:B------:R-:W-:Y:S02]  /*3690*/  IADD3 R74, P2, P3, R75, UR20, R64.reuse ;  /* 0x000000144b4a7c10 */ /* 0x100fe4000fb5e040 */
[----:B------:R-:W-:Y:S01]  /*36a0*/  IADD3 R78, P4, P5, R79, UR20, R64 ;  /* 0x000000144f4e7c10 */ /* 0x000fe2000fd9e040 */
[----:B------:R-:W-:Y:S01]  /*36b0*/  IMAD.HI R42, R42, 0x2, RZ ;  /* 0x000000022a2a7827 */ /* 0x000fe200078e02ff */
[----:B------:R-:W-:-:S03]  /*36c0*/  IADD3.X R83, PT, PT, R70, UR21, R65, P0, P1 ;  /* 0x0000001546537c10 */ /* 0x000fc600087e2441 */
[----:B------:R-:W-:Y:S01]  /*36d0*/  IMAD.SHL.U32 R45, R50, 0x2, RZ ;  /* 0x00000002322d7824 */ /* 0x000fe200078e00ff */
[----:B------:R-:W-:Y:S01]  /*36e0*/  IADD3 R70, P0, P1, R71, UR20, R64 ;  /* 0x0000001447467c10 */ /* 0x000fe2000f91e040 */
[----:B------:R-:W-:Y:S02]  /*36f0*/  IMAD R57, R57, R66, RZ ;  /* 0x0000004239397224 */ /* 0x000fe400078e02ff */
[----:B------:R-:W-:Y:S01]  /*3700*/  IMAD.HI R46, R46, 0x2, RZ ;  /* 0x000000022e2e7827 */ /* 0x000fe200078e02ff */
[----:B------:R-:W-:-:S03]  /*3710*/  IADD3.X R75, PT, PT, R44, UR21, R65, P2, P3 ;  /* 0x000000152c4b7c10 */ /* 0x000fc600097e6441 */
[----:B------:R-:W-:Y:S02]  /*3720*/  IMAD.SHL.U32 R43, R48, 0x2, RZ ;  /* 0x00000002302b7824 */ /* 0x000fe400078e00ff */
[----:B------:R-:W-:Y:S02]  /*3730*/  IMAD.SHL.U32 R47, R52, 0x2, RZ ;  /* 0x00000002342f7824 */ /* 0x000fe400078e00ff */
[-C--:B------:R-:W-:Y:S02]  /*3740*/  IMAD R58, R59, R66.reuse, RZ ;  /* 0x000000423b3a7224 */ /* 0x080fe400078e02ff */
[----:B------:R-:W-:Y:S01]  /*3750*/  IMAD R60, R54, R66, RZ ;  /* 0x00000042363c7224 */ /* 0x000fe200078e02ff */
[----:B------:R-:W-:Y:S01]  /*3760*/  IADD3.X R79, PT, PT, R42, UR21, R65, P4, P5 ;  /* 0x000000152a4f7c10 */ /* 0x000fe2000a7ea441 */
[----:B------:R-:W-:Y:S01]  /*3770*/  IMAD.HI R50, R50, 0x2, RZ ;  /* 0x0000000232327827 */ /* 0x000fe200078e02ff */
[----:B------:R-:W-:-:S03]  /*3780*/  IADD3 R44, P2, P3, R45, UR20, R64 ;  /* 0x000000142d2c7c10 */ /* 0x000fc6000fb5e040 */
[C---:B------:R-:W-:Y:S02]  /*3790*/  IMAD.SHL.U32 R49, R51.reuse, 0x2, RZ ;  /* 0x0000000233317824 */ /* 0x040fe400078e00ff */
[----:B------:R-:W-:Y:S01]  /*37a0*/  IMAD.HI R54, R51, 0x2, RZ ;  /* 0x0000000233367827 */ /* 0x000fe200078e02ff */
[--C-:B------:R-:W-:Y:S02]  /*37b0*/  IADD3 R42, P4, P5, R43, UR20, R64.reuse ;  /* 0x000000142b2a7c10 */ /* 0x100fe4000fd9e040 */
[----:B------:R-:W-:Y:S01]  /*37c0*/  IADD3.X R71, PT, PT, R46, UR21, R65, P0, P1 ;  /* 0x000000152e477c10 */ /* 0x000fe200087e2441 */
[----:B------:R-:W-:Y:S01]  /*37d0*/  IMAD.HI R48, R48, 0x2, RZ ;  /* 0x0000000230307827 */ /* 0x000fe200078e02ff */
[----:B------:R-:W-:-:S03]  /*37e0*/  IADD3 R46, P0, P1, R47, UR20, R64 ;  /* 0x000000142f2e7c10 */ /* 0x000fc6000f91e040 */
[----:B------:R-:W-:Y:S02]  /*37f0*/  IMAD.SHL.U32 R51, R57, 0x2, RZ ;  /* 0x0000000239337824 */ /* 0x000fe400078e00ff */
[----:B------:R-:W-:Y:S02]  /*3800*/  IMAD R62, R56, R66, RZ ;  /* 0x00000042383e7224 */ /* 0x000fe400078e02ff */
[----:B------:R-:W-:Y:S01]  /*3810*/  IMAD.HI R52, R52, 0x2, RZ ;  /* 0x0000000234347827 */ /* 0x000fe200078e02ff */
[----:B------:R-:W-:-:S03]  /*3820*/  IADD3.X R45, PT, PT, R50, UR21, R65, P2, P3 ;  /* 0x00000015322d7c10 */ /* 0x000fc600097e6441 */
[----:B------:R-:W-:Y:S02]  /*3830*/  IMAD.SHL.U32 R53, R58, 0x2, RZ ;  /* 0x000000023a357824 */ /* 0x000fe400078e00ff */
[----:B------:R-:W-:Y:S01]  /*3840*/  IMAD R112, R131, R66, RZ ;  /* 0x0000004283707224 */ /* 0x000fe200078e02ff */
[--C-:B------:R-:W-:Y:S01]  /*3850*/  IADD3.X R43, PT, PT, R48, UR21, R65.reuse, P4, P5 ;  /* 0x00000015302b7c10 */ /* 0x100fe2000a7ea441 */
[----:B------:R-:W-:Y:S01]  /*3860*/  IMAD.HI R56, R57, 0x2, RZ ;  /* 0x0000000239387827 */ /* 0x000fe200078e02ff */
[--C-:B------:R-:W-:Y:S02]  /*3870*/  IADD3 R50, P3, P2, R51, UR20, R64.reuse ;  /* 0x0000001433327c10 */ /* 0x100fe4000fa7e040 */
[--C-:B------:R-:W-:Y:S01]  /*3880*/  IADD3 R48, P4, P5, R49, UR20, R64.reuse ;  /* 0x0000001431307c10 */ /* 0x100fe2000fd9e040 */
[----:B------:R-:W-:Y:S01]  /*3890*/  IMAD.SHL.U32 R57, R62, 0x2, RZ ;  /* 0x000000023e397824 */ /* 0x000fe200078e00ff */
[----:B------:R-:W-:Y:S01]  /*38a0*/  IADD3.X R47, PT, PT, R52, UR21, R65, P0, P1 ;  /* 0x00000015342f7c10 */ /* 0x000fe200087e2441 */
[----:B------:R-:W-:Y:S01]  /*38b0*/  IMAD.HI R58, R58, 0x2, RZ ;  /* 0x000000023a3a7827 */ /* 0x000fe200078e02ff */
[----:B------:R-:W-:-:S03]  /*38c0*/  IADD3 R52, P1, P0, R53, UR20, R64 ;  /* 0x0000001435347c10 */ /* 0x000fc6000f83e040 */
[----:B------:R-:W-:Y:S02]  /*38d0*/  IMAD.SHL.U32 R55, R60, 0x2, RZ ;  /* 0x000000023c377824 */ /* 0x000fe400078e00ff */
[----:B------:R-:W-:Y:S02]  /*38e0*/  IMAD.SHL.U32 R59, R112, 0x2, RZ ;  /* 0x00000002703b7824 */ /* 0x000fe400078e00ff */
[-C--:B------:R-:W-:Y:S01]  /*38f0*/  IMAD R61, R129, R66.reuse, RZ ;  /* 0x00000042813d7224 */ /* 0x080fe200078e02ff */
[--C-:B------:R-:W-:Y:S01]  /*3900*/  IADD3.X R51, PT, PT, R56, UR21, R65.reuse, P3, P2 ;  /* 0x0000001538337c10 */ /* 0x100fe20009fe4441 */
        /* <DEDUP_REMOVED lines=9> */
[----:B------:R-:W-:Y:S01]  /*39a0*/  IMAD.SHL.U32 R59, R154, 0x2, RZ ;  /* 0x000000029a3b7824 */ /* 0x000fe200078e00ff */
[--C-:B------:R-:W-:Y:S01]  /*39b0*/  IADD3.X R55, PT, PT, R60, UR21, R65.reuse, P4, P5 ;  /* 0x000000153c377c10 */ /* 0x100fe2000a7ea441 */
[----:B------:R-:W-:Y:S01]  /*39c0*/  IMAD.HI R112, R112, 0x2, RZ ;  /* 0x0000000270707827 */ /* 0x000fe200078e02ff */
[--C-:B------:R-:W-:Y:S02]  /*39d0*/  IADD3 R60, P5, P4, R57, UR20, R64.reuse ;  /* 0x00000014393c7c10 */ /* 0x100fe4000fcbe040 */
[--C-:B------:R-:W-:Y:S02]  /*39e0*/  IADD3.X R57, PT, PT, R62, UR21, R65.reuse, P2, P3 ;  /* 0x000000153e397c10 */ /* 0x100fe400097e6441 */
[----:B------:R-:W-:Y:S02]  /*39f0*/  IADD3 R62, P2, P3, R59, UR20, R64 ;  /* 0x000000143b3e7c10 */ /* 0x000fe4000fb5e040 */
[----:B------:R-:W-:Y:S01]  /*3a00*/  IADD3.X R59, PT, PT, R112, UR21, R65, P1, P0 ;  /* 0x00000015703b7c10 */ /* 0x000fe20008fe0441 */
[----:B------:R-:W-:-:S05]  /*3a10*/  IMAD.HI R112, R61, 0x2, RZ ;  /* 0x000000023d707827 */ /* 0x000fca00078e02ff */
[----:B------:R-:W-:Y:S02]  /*3a20*/  IADD3.X R61, PT, PT, R112, UR21, R65, P5, P4 ;  /* 0x00000015703d7c10 */ /* 0x000fe4000afe8441 */
[----:B------:R-:W-:Y:S01]  /*3a30*/  LOP3.LUT R112, R123, 0x60, RZ, 0x3c, !PT ;  /* 0x000000607b707812 */ /* 0x000fe200078e3cff */
[----:B------:R2:W-:Y:S04]  /*3a40*/  STS.U16 [R114+UR13+0xe00], R135 ;  /* 0x000e008772007988 */ /* 0x0005e8000800040d */
[----:B------:R3:W-:Y:S04]  /*3a50*/  STS.U16 [R114+UR13+0x1200], R113 ;  /* 0x0012007172007988 */ /* 0x0007e8000800040d */
[----:B------:R0:W-:Y:S04]  /*3a60*/  STS.U16 [R114+UR13+0x1600], R139 ;  /* 0x0016008b72007988 */ /* 0x0001e8000800040d */
[----:B----4-:R4:W-:Y:S04]  /*3a70*/  STS.U16 [R114+UR13+0x1a00], R153 ;  /* 0x001a009972007988 */ /* 0x0109e8000800040d */
[----:B------:R4:W-:Y:S04]  /*3a80*/  STS.U16 [R114+UR13+0x1e00], R141 ;  /* 0x001e008d72007988 */ /* 0x0009e8000800040d */
        /* <DEDUP_REMOVED lines=24> */
[----:B------:R4:W-:Y:S01]  /*3c10*/  STS.U16 [R112+UR13+0x4f00], R157 ;  /* 0x004f009d70007988 */ /* 0x0009e2000800040d */
[----:B-1----:R1:W-:Y:S06]  /*3c20*/  MEMBAR.ALL.CTA ;  /* 0x0000000000007992 */ /* 0x0023ec0000008000 */
[----:B-1----:R-:W1:Y:S01]  /*3c30*/  FENCE.VIEW.ASYNC.S ;  /* 0x00000000000073c6 */ /* 0x002e620000000000 */
[----:B------:R-:W-:-:S02]  /*3c40*/  UIADD3 UR11, UPT, UPT, UR13, 0x5000, URZ ;  /* 0x000050000d0b7890 */ /* 0x000fc4000fffe0ff */
[----:B------:R-:W-:Y:S02]  /*3c50*/  UISETP.NE.U32.AND UP1, UPT, UR14, URZ, UPT ;  /* 0x000000ff0e00728c */ /* 0x000fe4000bf25070 */
[----:B------:R-:W-:Y:S02]  /*3c60*/  USHF.R.U32.HI UR11, URZ, 0x4, UR11 ;  /* 0x00000004ff0b7899 */ /* 0x000fe4000801160b */
[----:B------:R-:W-:Y:S01]  /*3c70*/  USHF.R.S32.HI UR14, URZ, 0x1f, UR28 ;  /* 0x0000001fff0e7899 */ /* 0x000fe2000801141c */
[----:B------:R-:W-:Y:S01]  /*3c80*/  IMAD R63, R125, R66, RZ ;  /* 0x000000427d3f7224 */ /* 0x000fe200078e02ff */
[----:B------:R-:W-:Y:S02]  /*3c90*/  UIADD3 UR7, UPT, UPT, UR13, 0x2000, URZ ;  /* 0x000020000d077890 */ /* 0x000fe4000fffe0ff */
[----:B------:R-:W-:Y:S02]  /*3ca0*/  USGXT.U32 UR16, UR11, 0xe ;  /* 0x0000000e0b10789a */ /* 0x000fe40008000000 */
[----:B------:R-:W-:Y:S01]  /*3cb0*/  ULEA.HI UR14, UR14, UR28, URZ, 0x6 ;  /* 0x0000001c0e0e7291 */ /* 0x000fe2000f8f30ff */
[----:B------:R-:W-:Y:S01]  /*3cc0*/  IMAD.SHL.U32 R156, R63, 0x2, RZ ;  /* 0x000000023f9c7824 */ /* 0x000fe200078e00ff */
[----:B------:R-:W-:Y:S01]  /*3cd0*/  USHF.R.U32.HI UR15, URZ, 0x4, UR7 ;  /* 0x00000004ff0f7899 */ /* 0x000fe20008011607 */
[----:B------:R-:W-:Y:S01]  /*3ce0*/  IMAD.HI R154, R154, 0x2, RZ ;  /* 0x000000029a9a7827 */ /* 0x000fe200078e02ff */
[----:B------:R-:W-:-:S02]  /*3cf0*/  UIADD3 UR26, UP3, UPT, UR16, 0x2, URZ ;  /* 0x00000002101a7890 */ /* 0x000fc4000ff7e0ff */
[----:B------:R-:W-:Y:S01]  /*3d00*/  USHF.R.S32.HI UR7, URZ, 0x6, UR14 ;  /* 0x00000006ff077899 */ /* 0x000fe2000801140e */
[----:B------:R-:W-:Y:S01]  /*3d10*/  UMOV UR6, URZ ;  /* 0x000000ff00067c82 */ /* 0x000fe20008000000 */
[----:B------:R-:W-:Y:S01]  /*3d20*/  USGXT.U32 UR14, UR15, 0xe ;  /* 0x0000000e0f0e789a */ /* 0x000fe20008000000 */
[----:B------:R-:W-:Y:S01]  /*3d30*/  IADD3 R64, P0, P1, R156, UR20, R64 ;  /* 0x000000149c407c10 */ /* 0x000fe2000f91e040 */
[----:B------:R-:W-:Y:S01]  /*3d40*/  UIADD3.X UR27, UPT, UPT, UR6, 0x40004040, URZ, UP3, !UPT ;  /* 0x40004040061b7890 */ /* 0x000fe20009ffe4ff */
[----:B------:R-:W-:Y:S01]  /*3d50*/  IMAD.HI R156, R63, 0x2, RZ ;  /* 0x000000023f9c7827 */ /* 0x000fe200078e02ff */
[----:B------:R-:W-:Y:S01]  /*3d60*/  UISETP.LT.OR UP3, UPT, UR28, 0x40, UP1 ;  /* 0x000000401c00788c */ /* 0x000fe20008f61670 */
[----:B------:R-:W-:Y:S01]  /*3d70*/  IADD3.X R63, PT, PT, R154, UR21, R65, P2, P3 ;  /* 0x000000159a3f7c10 */ /* 0x000fe200097e6441 */
[----:B------:R-:W-:Y:S01]  /*3d80*/  UIADD3 UR24, UP2, UPT, UR14, 0x80, URZ ;  /* 0x000000800e187890 */ /* 0x000fe2000ff5e0ff */
[----:B--2---:R-:W-:Y:S01]  /*3d90*/  IMAD.SHL.U32 R135, R66, 0x40, RZ ;  /* 0x0000004042877824 */ /* 0x004fe200078e00ff */
[----:B------:R-:W-:Y:S01]  /*3da0*/  UISETP.LT.AND UP4, UPT, UR7, 0x1, UPT ;  /* 0x000000010700788c */ /* 0x000fe2000bf81270 */
[----:B-1----:R-:W-:Y:S01]  /*3db0*/  BAR.SYNC.DEFER_BLOCKING 0x0 ;  /* 0x0000000000007b1d */ /* 0x002fe20000010000 */
[----:B------:R-:W-:-:S02]  /*3dc0*/  IADD3 R66, P3, PT, R126, UR20, RZ ;  /* 0x000000147e427c10 */ /* 0x000fc4000ff7e0ff */
[----:B------:R-:W-:Y:S02]  /*3dd0*/  IADD3 R68, P4, PT, R68, UR20, RZ ;  /* 0x0000001444447c10 */ /* 0x000fe4000ff9e0ff */
[----:B------:R-:W-:Y:S01]  /*3de0*/  IADD3 R72, P2, PT, R72, UR20, RZ ;  /* 0x0000001448487c10 */ /* 0x000fe2000ff5e0ff */
[----:B0-----:R-:W-:Y:S01]  /*3df0*/  UMOV UR5, URZ ;  /* 0x000000ff00057c82 */ /* 0x001fe20008000000 */
[----:B---3--:R-:W-:Y:S01]  /*3e00*/  IMAD.SHL.U32 R113, R67, 0x40, RZ ;  /* 0x0000004043717824 */ /* 0x008fe200078e00ff */
[----:B------:R-:W-:Y:S01]  /*3e10*/  UIADD3.X UR25, UPT, UPT, UR5, 0x40004040, URZ, UP2, !UPT ;  /* 0x4000404005197890 */ /* 0x000fe200097fe4ff */
[----:B------:R-:W-:Y:S01]  /*3e20*/  IADD3.X R65, PT, PT, R156, UR21, R65, P0, P1 ;  /* 0x000000159c417c10 */ /* 0x000fe200087e2441 */
[----:B------:R-:W-:Y:S01]  /*3e30*/  USEL UR5, UR7, 0x1, !UP4 ;  /* 0x0000000107057887 */ /* 0x000fe2000e000000 */
[----:B------:R-:W-:Y:S02]  /*3e40*/  IADD3.X R67, PT, PT, R84, UR21, RZ, P3, !PT ;  /* 0x0000001554437c10 */ /* 0x000fe40009ffe4ff */
[----:B------:R-:W-:-:S02]  /*3e50*/  IADD3.X R69, PT, PT, R69, UR21, RZ, P4, !PT ;  /* 0x0000001545457c10 */ /* 0x000fc4000a7fe4ff */
[----:B------:R-:W-:Y:S02]  /*3e60*/  IADD3.X R73, PT, PT, R73, UR21, RZ, P2, !PT ;  /* 0x0000001549497c10 */ /* 0x000fe400097fe4ff */
[----:B------:R-:W-:Y:S02]  /*3e70*/  IADD3 R76, P0, PT, R76, UR20, RZ ;  /* 0x000000144c4c7c10 */ /* 0x000fe4000ff1e0ff */
[----:B------:R-:W-:Y:S02]  /*3e80*/  IADD3 R80, P1, PT, R80, UR20, RZ ;  /* 0x0000001450507c10 */ /* 0x000fe4000ff3e0ff */
[----:B------:R-:W-:Y:S02]  /*3e90*/  IADD3 R84, P3, PT, R124, UR20, RZ ;  /* 0x000000147c547c10 */ /* 0x000fe4000ff7e0ff */
[----:B------:R-:W-:Y:S02]  /*3ea0*/  IADD3 R102, P4, PT, R102, UR20, RZ ;  /* 0x0000001466667c10 */ /* 0x000fe4000ff9e0ff */
[----:B------:R-:W-:Y:S01]  /*3eb0*/  IADD3 R106, P2, PT, R106, UR20, RZ ;  /* 0x000000146a6a7c10 */ /* 0x000fe2000ff5e0ff */
[----:B------:R-:W-:Y:S01]  /*3ec0*/  UIADD3 UR11, UPT, UPT, UR5, -0x1, URZ ;  /* 0xffffffff050b7890 */ /* 0x000fe2000fffe0ff */
[----:B------:R-:W-:-:S02]  /*3ed0*/  IADD3.X R77, PT, PT, R77, UR21, RZ, P0, !PT ;  /* 0x000000154d4d7c10 */ /* 0x000fc400087fe4ff */
[----:B------:R-:W-:Y:S02]  /*3ee0*/  IADD3.X R81, PT, PT, R81, UR21, RZ, P1, !PT ;  /* 0x0000001551517c10 */ /* 0x000fe40008ffe4ff */
[----:B------:R-:W-:Y:S02]  /*3ef0*/  IADD3.X R85, PT, PT, R85, UR21, RZ, P3, !PT ;  /* 0x0000001555557c10 */ /* 0x000fe40009ffe4ff */
[----:B------:R-:W-:Y:S02]  /*3f00*/  IADD3.X R103, PT, PT, R103, UR21, RZ, P4, !PT ;  /* 0x0000001567677c10 */ /* 0x000fe4000a7fe4ff */
[----:B------:R-:W-:Y:S01]  /*3f10*/  IADD3.X R107, PT, PT, R107, UR21, RZ, P2, !PT ;  /* 0x000000156b6b7c10 */ /* 0x000fe200097fe4ff */
[----:B------:R-:W-:Y:S01]  /*3f20*/  UMOV UR4, URZ ;  /* 0x000000ff00047c82 */ /* 0x000fe20008000000 */
[----:B------:R-:W-:Y:S01]  /*3f30*/  UISETP.NE.U32.AND UP2, UPT, UR11, URZ, UPT ;  /* 0x000000ff0b00728c */ /* 0x000fe2000bf45070 */
[----:B----4-:R-:W-:Y:S10]  /*3f40*/  BRA.U UP3, `(.L_x_6) ;  /* 0x0000000103847547 */ /* 0x010ff4000b800000 */
[----:B------:R-:W-:Y:S02]  /*3f50*/  UIADD3 UR5, UPT, UPT, UR13, 0x4000, URZ ;  /* 0x000040000d057890 */ /* 0x000fe4000fffe0ff */
[----:B------:R-:W-:Y:S02]  /*3f60*/  USHF.R.U32.HI UR18, URZ, 0x4, UR13 ;  /* 0x00000004ff127899 */ /* 0x000fe4000801160d */
[----:B------:R-:W-:Y:S02]  /*3f70*/  USHF.R.U32.HI UR5, URZ, 0x4, UR5 ;  /* 0x00000004ff057899 */ /* 0x000fe40008011605 */
[----:B------:R-:W-:Y:S02]  /*3f80*/  USGXT.U32 UR18, UR18, 0xe ;  /* 0x0000000e1212789a */ /* 0x000fe40008000000 */
[----:B------:R-:W-:Y:S02]  /*3f90*/  USGXT.U32 UR20, UR5, 0xe ;  /* 0x0000000e0514789a */ /* 0x000fe40008000000 */
[----:B------:R-:W-:-:S02]  /*3fa0*/  UIADD3 UR38, UP3, UPT, UR18, 0x80, URZ ;  /* 0x0000008012267890 */ /* 0x000fc4000ff7e0ff */
[----:B------:R-:W-:Y:S01]  /*3fb0*/  UIADD3 UR40, UP4, UPT, UR20, 0x2, URZ ;  /* 0x0000000214287890 */ /* 0x000fe2000ff9e0ff */
[----:B------:R-:W-:Y:S01]  /*3fc0*/  UMOV UR5, URZ ;  /* 0x000000ff00057c82 */ /* 0x000fe20008000000 */
[----:B------:R-:W-:Y:S01]  /*3fd0*/  UMOV UR42, 0x0 ;  /* 0x00000000002a7882 */ /* 0x000fe20000000000 */
[----:B------:R-:W-:Y:S02]  /*3fe0*/  UIADD3.X UR39, UPT, UPT, UR5, 0x40004040, URZ, UP3, !UPT ;  /* 0x4000404005277890 */ /* 0x000fe40009ffe4ff */
[----:B------:R-:W-:Y:S02]  /*3ff0*/  UIADD3.X UR41, UPT, UPT, UR5, 0x40004040, URZ, UP4, !UPT ;  /* 0x4000404005297890 */ /* 0x000fe4000a7fe4ff */
[----:B------:R-:W-:Y:S02]  /*4000*/  UIADD3.64 UR30, UPT, UPT, UR38, 0x80, URZ ;  /* 0x00000080261e7897 */ /* 0x000fe4000fffe0ff */
[----:B------:R-:W-:Y:S02]  /*4010*/  UIADD3.64 UR32, UPT, UPT, UR40, 0x2, URZ ;  /* 0x0000000228207897 */ /* 0x000fe4000fffe0ff */
[----:B------:R-:W-:-:S02]  /*4020*/  UIADD3.64 UR34, UPT, UPT, UR38, 0x100, URZ ;  /* 0x0000010026227897 */ /* 0x000fc4000fffe0ff */
[----:B------:R-:W-:Y:S01]  /*4030*/  UIADD3.64 UR36, UPT, UPT, UR40, 0x4, URZ ;  /* 0x0000000428247897 */ /* 0x000fe2000fffe0ff */
[----:B------:R-:W-:Y:S01]  /*4040*/  UMOV UR43, 0x4088010 ;  /* 0x04088010002b7882 */ /* 0x000fe20000000000 */
[----:B------:R-:W-:Y:S01]  /*4050*/  UMOV UR19, 0x40004040 ;  /* 0x4000404000137882 */ /* 0x000fe20000000000 */
[----:B------:R-:W-:Y:S01]  /*4060*/  UMOV UR21, 0x40004040 ;  /* 0x4000404000157882 */ /* 0x000fe20000000000 */
[----:B------:R-:W-:Y:S01]  /*4070*/  UMOV UR44, 0x0 ;  /* 0x00000000002c7882 */ /* 0x000fe20000000000 */
[----:B------:R-:W-:Y:S01]  /*4080*/  UMOV UR45, 0x4088010 ;  /* 0x04088010002d7882 */ /* 0x000fe20000000000 */
[----:B------:R-:W-:Y:S01]  /*4090*/  UMOV UR46, 0x0 ;  /* 0x00000000002e7882 */ /* 0x000fe20000000000 */
[----:B------:R-:W-:Y:S01]  /*40a0*/  UMOV UR47, 0x4088010 ;  /* 0x04088010002f7882 */ /* 0x000fe20000000000 */
[----:B------:R-:W-:Y:S01]  /*40b0*/  UMOV UR6, UR9 ;  /* 0x0000000900067c82 */ /* 0x000fe20008000000 */
[----:B------:R-:W-:Y:S01]  /*40c0*/  UMOV UR7, URZ ;  /* 0x000000ff00077c82 */ /* 0x000fe20008000000 */
[----:B------:R0:W-:Y:S01]  /*40d0*/  UTCHMMA gdesc[UR18], gdesc[UR20], tmem[UR12], tmem[UR42], idesc[UR43], !UPT ;  /* 0x00ff2a14120075ea */ /* 0x0001e2000f80000c */
[----:B------:R-:W-:Y:S01]  /*40e0*/  UMOV UR48, 0x0 ;  /* 0x0000000000307882 */ /* 0x000fe20000000000 */
[----:B------:R-:W-:Y:S01]  /*40f0*/  UMOV UR49, 0x4088010 ;  /* 0x0408801000317882 */ /* 0x000fe20000000000 */
[----:B------:R0:W-:Y:S01]  /*4100*/  UTCHMMA gdesc[UR38], gdesc[UR40], tmem[UR12], tmem[UR44], idesc[UR45], UPT ;  /* 0x00ff2c28260075ea */ /* 0x0001e2000b80000c */
[----:B------:R-:W-:Y:S01]  /*4110*/  UMOV UR6, UR6 ;  /* 0x0000000600067c82 */ /* 0x000fe20008000000 */
[----:B------:R0:W-:Y:S01]  /*4120*/  UTCHMMA gdesc[UR30], gdesc[UR32], tmem[UR12], tmem[UR46], idesc[UR47], UPT ;  /* 0x00ff2e201e0075ea */ /* 0x0001e2000b80000c */
[----:B------:R0:W-:Y:S01]  /*4130*/  UTCHMMA gdesc[UR34], gdesc[UR36], tmem[UR12], tmem[UR48], idesc[UR49], UPT ;  /* 0x00ff3024220075ea */ /* 0x0001e2000b80000c */
[----:B------:R0:W-:Y:S01]  /*4140*/  UTCBAR [UR6], URZ ;  /* 0x000000ff060073e9 */ /* 0x0001e200080000ff */
[----:B------:R-:W-:Y:S01]  /*4150*/  NOP ;  /* 0x0000000000007918 */ /* 0x000fe20000000000 */
.L_x_6:
[----:B------:R-:W-:Y:S05]  /*4160*/  BRA.U !UP2, `(.L_x_7) ;  /* 0x000000110aa47547 */ /* 0x000fea000b800000 */
[----:B------:R-:W-:Y:S02]  /*4170*/  UIADD3 UR8, UPT, UPT, UR8, -0x40, URZ ;  /* 0xffffffc008087890 */ /* 0x000fe4000fffe0ff */
[----:B0-----:R-:W-:Y:S02]  /*4180*/  UIADD3.64 UR30, UPT, UPT, UR24, 0x80, URZ ;  /* 0x00000080181e7897 */ /* 0x001fe4000fffe0ff */
[----:B------:R-:W-:Y:S02]  /*4190*/  UIADD3.64 UR32, UPT, UPT, UR26, 0x2, URZ ;  /* 0x000000021a207897 */ /* 0x000fe4000fffe0ff */
[----:B------:R-:W-:Y:S02]  /*41a0*/  UIADD3.64 UR34, UPT, UPT, UR24, 0x100, URZ ;  /* 0x0000010018227897 */ /* 0x000fe4000fffe0ff */
[----:B------:R-:W-:Y:S01]  /*41b0*/  UIADD3.64 UR36, UPT, UPT, UR26, 0x4, URZ ;  /* 0x000000041a247897 */ /* 0x000fe2000fffe0ff */
[----:B------:R-:W-:Y:S01]  /*41c0*/  UMOV UR20, 0x1 ;  /* 0x0000000100147882 */ /* 0x000fe20000000000 */
[----:B------:R-:W-:-:S10]  /*41d0*/  UMOV UR5, URZ ;  /* 0x000000ff00057c82 */ /* 0x000fd40008000000 */
.L_x_10:
[----:B------:R-:W-:Y:S01]  /*41e0*/  USHF.L.U32 UR4, UR4, 0x1f, URZ ;  /* 0x0000001f04047899 */ /* 0x000fe200080006ff */
[C---:B0-----:R-:W-:Y:S02]  /*41f0*/  LOP3.LUT R126, R133.reuse, 0x2, RZ, 0xfc, !PT ;  /* 0x00000002857e7812 */ /* 0x041fe400078efcff */
[C---:B------:R-:W-:Y:S02]  /*4200*/  LOP3.LUT R124, R133.reuse, 0x4, RZ, 0xfc, !PT ;  /* 0x00000004857c7812 */ /* 0x040fe400078efcff */
[----:B------:R-:W-:Y:S01]  /*4210*/  ISETP.GE.AND P0, PT, R126, UR8, PT ;  /* 0x000000087e007c0c */ /* 0x000fe2000bf06270 */
[----:B------:R-:W-:Y:S01]  /*4220*/  IMAD.U32 R132, RZ, RZ, UR4 ;  /* 0x00000004ff847e24 */ /* 0x000fe2000f8e00ff */
[C---:B------:R-:W-:Y:S02]  /*4230*/  LOP3.LUT R126, R133.reuse, 0x8, RZ, 0xfc, !PT ;  /* 0x00000008857e7812 */ /* 0x040fe400078efcff */
[C---:B------:R-:W-:Y:S01]  /*4240*/  LOP3.LUT R130, R133.reuse, 0xa, RZ, 0xfc, !PT ;  /* 0x0000000a85827812 */ /* 0x040fe200078efcff */
[----:B------:R-:W0:Y:S01]  /*4250*/  SYNCS.PHASECHK.TRANS64.TRYWAIT P6, [UR9], R132 ;  /* 0x00000084ff0075a7 */ /* 0x000e2200080c1109 */
[----:B------:R-:W-:-:S02]  /*4260*/  LOP3.LUT R128, R133, 0x10, RZ, 0xfc, !PT ;  /* 0x0000001085807812 */ /* 0x000fc400078efcff */
[----:B------:R-:W-:Y:S02]  /*4270*/  ISETP.GE.AND P1, PT, R124, UR8, PT ;  /* 0x000000087c007c0c */ /* 0x000fe4000bf26270 */
[----:B------:R-:W-:Y:S02]  /*4280*/  ISETP.GE.AND P2, PT, R126, UR8, PT ;  /* 0x000000087e007c0c */ /* 0x000fe4000bf46270 */
[----:B------:R-:W-:Y:S02]  /*4290*/  ISETP.GE.AND P3, PT, R130, UR8, PT ;  /* 0x0000000882007c0c */ /* 0x000fe4000bf66270 */
[----:B------:R-:W-:Y:S02]  /*42a0*/  ISETP.GE.AND P4, PT, R128, UR8, PT ;  /* 0x0000000880007c0c */ /* 0x000fe4000bf86270 */
[----:B------:R-:W-:Y:S01]  /*42b0*/  ISETP.GE.AND P5, PT, R133, UR8, PT ;  /* 0x0000000885007c0c */ /* 0x000fe2000bfa6270 */
[----:B0-----:R-:W-:-:S12]  /*42c0*/  @!P6 BRA `(.L_x_8) ;  /* 0x0000001c0004e947 */ /* 0x001fd80003800000 */
.L_x_16:
[----:B------:R-:W-:Y:S01]  /*42d0*/  PRMT R126, RZ, 0x7610, R126 ;  /* 0x00007610ff7e7816 */ /* 0x000fe2000000007e */
[----:B------:R-:W-:Y:S01]  /*42e0*/  IMAD.WIDE R38, R135, 0x2, R38 ;  /* 0x0000000287267825 */ /* 0x000fe200078e0226 */
[----:B------:R-:W-:Y:S02]  /*42f0*/  LOP3.LUT R132, R133, 0x20, RZ, 0xfc, !PT ;  /* 0x0000002085847812 */ /* 0x000fe400078efcff */
[----:B------:R-:W-:Y:S01]  /*4300*/  PRMT R128, RZ, 0x7610, R128 ;  /* 0x00007610ff807816 */ /* 0x000fe20000000080 */
[C---:B------:R-:W-:Y:S01]  /*4310*/  IMAD.WIDE R40, R135.reuse, 0x2, R40 ;  /* 0x0000000287287825 */ /* 0x040fe200078e0228 */
[----:B------:R-:W2:Y:S01]  /*4320*/  @!P0 LDG.E.U16 R126, desc[UR22][R38.64] ;  /* 0x00000016267e8981 */ /* 0x000ea2000c1e1500 */
[----:B------:R-:W-:Y:S02]  /*4330*/  ISETP.GE.AND P0, PT, R132, UR8, PT ;  /* 0x0000000884007c0c */ /* 0x000fe4000bf06270 */
[----:B------:R-:W-:Y:S01]  /*4340*/  PRMT R132, RZ, 0x7610, R132 ;  /* 0x00007610ff847816 */ /* 0x000fe20000000084 */
[----:B------:R-:W-:Y:S01]  /*4350*/  IMAD.WIDE R80, R135, 0x2, R80 ;  /* 0x0000000287507825 */ /* 0x000fe200078e0250 */
[----:B------:R-:W-:Y:S01]  /*4360*/  LOP3.LUT R130, R133, 0x12, RZ, 0xfc, !PT ;  /* 0x0000001285827812 */ /* 0x000fe200078efcff */
[----:B------:R-:W3:Y:S01]  /*4370*/  @!P5 LDG.E.U16 R128, desc[UR22][R40.64] ;  /* 0x000000162880d981 */ /* 0x000ee2000c1e1500 */
[----:B------:R-:W-:Y:S01]  /*4380*/  PRMT R124, RZ, 0x7610, R124 ;  /* 0x00007610ff7c7816 */ /* 0x000fe2000000007c */
[----:B------:R-:W-:Y:S01]  /*4390*/  IMAD.WIDE R66, R135, 0x2, R66 ;  /* 0x0000000287427825 */ /* 0x000fe200078e0242 */
[----:B------:R-:W-:Y:S01]  /*43a0*/  ISETP.GE.AND P5, PT, R130, UR8, PT ;  /* 0x0000000882007c0c */ /* 0x000fe2000bfa6270 */
[----:B------:R-:W4:Y:S01]  /*43b0*/  @!P4 LDG.E.U16 R132, desc[UR22][R80.64] ;  /* 0x000000165084c981 */ /* 0x000f22000c1e1500 */
[----:B------:R-:W-:Y:S01]  /*43c0*/  ISETP.GE.AND P4, PT, R119, UR8, PT ;  /* 0x0000000877007c0c */ /* 0x000fe2000bf86270 */
[----:B------:R-:W-:Y:S01]  /*43d0*/  IMAD.WIDE R68, R135, 0x2, R68 ;  /* 0x0000000287447825 */ /* 0x000fe200078e0244 */
[----:B------:R-:W-:Y:S01]  /*43e0*/  LOP3.LUT R130, R133, 0x22, RZ, 0xfc, !PT ;  /* 0x0000002285827812 */ /* 0x000fe200078efcff */
[----:B------:R-:W5:Y:S01]  /*43f0*/  @!P2 LDG.E.U16 R124, desc[UR22][R66.64] ;  /* 0x00000016427ca981 */ /* 0x000f62000c1e1500 */
[----:B------:R-:W-:-:S02]  /*4400*/  PRMT R134, RZ, 0x7610, R134 ;  /* 0x00007610ff867816 */ /* 0x000fc40000000086 */
[----:B------:R-:W-:Y:S01]  /*4410*/  ISETP.GE.AND P2, PT, R130, UR8, PT ;  /* 0x0000000882007c0c */ /* 0x000fe2000bf46270 */
[C---:B------:R-:W-:Y:S01]  /*4420*/  IMAD.WIDE R84, R135.reuse, 0x2, R84 ;  /* 0x0000000287547825 */ /* 0x040fe200078e0254 */
[----:B------:R-:W-:Y:S02]  /*4430*/  PRMT R130, RZ, 0x7610, R130 ;  /* 0x00007610ff827816 */ /* 0x000fe40000000082 */
[----:B------:R-:W-:Y:S01]  /*4440*/  PRMT R138, RZ, 0x7610, R138 ;  /* 0x00007610ff8a7816 */ /* 0x000fe2000000008a */
[----:B------:R-:W2:Y:S01]  /*4450*/  @!P3 LDG.E.U16 R134, desc[UR22][R68.64] ;  /* 0x000000164486b981 */ /* 0x000ea2000c1e1500 */
[----:B------:R-:W-:Y:S01]  /*4460*/  IMAD.WIDE R108, R135, 0x2, R108 ;  /* 0x00000002876c7825 */ /* 0x000fe200078e026c */
[----:B------:R-:W-:Y:S02]  /*4470*/  ISETP.GE.AND P3, PT, R121, UR8, PT ;  /* 0x0000000879007c0c */ /* 0x000fe4000bf66270 */
[C---:B------:R-:W-:Y:S01]  /*4480*/  LOP3.LUT R136, R133.reuse, 0x28, RZ, 0xfc, !PT ;  /* 0x0000002885887812 */ /* 0x040fe200078efcff */
[----:B------:R-:W2:Y:S01]  /*4490*/  @!P5 LDG.E.U16 R130, desc[UR22][R84.64] ;  /* 0x000000165482d981 */ /* 0x000ea2000c1e1500 */
[----:B------:R-:W-:-:S02]  /*44a0*/  LOP3.LUT R139, R133, 0x30, RZ, 0xfc, !PT ;  /* 0x00000030858b7812 */ /* 0x000fc400078efcff */
[----:B------:R-:W-:Y:S01]  /*44b0*/  ISETP.GE.AND P5, PT, R136, UR8, PT ;  /* 0x0000000888007c0c */ /* 0x000fe2000bfa6270 */
[----:B------:R-:W2:Y:S01]  /*44c0*/  @!P4 LDG.E.U16 R138, desc[UR22][R108.64] ;  /* 0x000000166c8ac981 */ /* 0x000ea2000c1e1500 */
[----:B------:R-:W-:Y:S01]  /*44d0*/  ISETP.GE.AND P4, PT, R139, UR8, PT ;  /* 0x000000088b007c0c */ /* 0x000fe2000bf86270 */
[----:B------:R-:W-:Y:S01]  /*44e0*/  IMAD.WIDE R110, R135, 0x2, R110 ;  /* 0x00000002876e7825 */ /* 0x000fe200078e026e */
[----:B------:R-:W-:Y:S02]  /*44f0*/  PRMT R136, RZ, 0x7610, R136 ;  /* 0x00007610ff887816 */ /* 0x000fe40000000088 */
[----:B------:R-:W-:Y:S01]  /*4500*/  LOP3.LUT R137, R133, 0x2a, RZ, 0xfc, !PT ;  /* 0x0000002a85897812 */ /* 0x000fe200078efcff */
[C---:B------:R-:W-:Y:S01]  /*4510*/  IMAD.WIDE R82, R135.reuse, 0x2, R82 ;  /* 0x0000000287527825 */ /* 0x040fe200078e0252 */
[----:B------:R-:W-:Y:S02]  /*4520*/  PRMT R140, RZ, 0x7610, R140 ;  /* 0x00007610ff8c7816 */ /* 0x000fe4000000008c */
[----:B------:R-:W-:Y:S01]  /*4530*/  PRMT R146, RZ, 0x7610, R146 ;  /* 0x00007610ff927816 */ /* 0x000fe20000000092 */
[----:B------:R-:W2:Y:S01]  /*4540*/  @!P3 LDG.E.U16 R136, desc[UR22][R110.64] ;  /* 0x000000166e88b981 */ /* 0x000ea2000c1e1500 */
[----:B------:R-:W-:Y:S01]  /*4550*/  PRMT R148, RZ, 0x7610, R148 ;  /* 0x00007610ff947816 */ /* 0x000fe20000000094 */
[----:B------:R-:W-:Y:S01]  /*4560*/  IMAD.WIDE R42, R135, 0x2, R42 ;  /* 0x00000002872a7825 */ /* 0x000fe200078e022a */
[----:B------:R-:W-:Y:S01]  /*4570*/  ISETP.GE.AND P3, PT, R137, UR8, PT ;  /* 0x0000000889007c0c */ /* 0x000fe2000bf66270 */
[----:B------:R-:W2:Y:S02]  /*4580*/  @!P0 LDG.E.U16 R140, desc[UR22][R82.64] ;  /* 0x00000016528c8981 */ /* 0x000ea4000c1e1500 */
[----:B------:R-:W-:Y:S01]  /*4590*/  IMAD.WIDE R50, R135, 0x2, R50 ;  /* 0x0000000287327825 */ /* 0x000fe200078e0232 */
[----:B------:R-:W-:Y:S01]  /*45a0*/  LOP3.LUT R137, R133, 0x32, RZ, 0xfc, !PT ;  /* 0x0000003285897812 */ /* 0x000fe200078efcff */
[----:B------:R-:W2:Y:S01]  /*45b0*/  @!P5 LDG.E.U16 R146, desc[UR22][R42.64] ;  /* 0x000000162a92d981 */ /* 0x000ea2000c1e1500 */
[----:B------:R-:W-:-:S02]  /*45c0*/  ISETP.GE.AND P0, PT, R131, UR8, PT ;  /* 0x0000000883007c0c */ /* 0x000fc4000bf06270 */
[----:B------:R-:W-:Y:S01]  /*45d0*/  ISETP.GE.AND P5, PT, R137, UR8, PT ;  /* 0x0000000889007c0c */ /* 0x000fe2000bfa6270 */
[----:B------:R-:W2:Y:S01]  /*45e0*/  @!P4 LDG.E.U16 R148, desc[UR22][R50.64] ;  /* 0x000000163294c981 */ /* 0x000ea2000c1e1500 */
[----:B------:R-:W-:Y:S01]  /*45f0*/  ISETP.GE.AND P4, PT, R129, UR8, PT ;  /* 0x0000000881007c0c */ /* 0x000fe2000bf86270 */
[C---:B------:R-:W-:Y:S01]  /*4600*/  IMAD.WIDE R58, R135.reuse, 0x2, R58 ;  /* 0x00000002873a7825 */ /* 0x040fe200078e023a */
[----:B------:R-:W-:Y:S02]  /*4610*/  PRMT R144, RZ, 0x7610, R144 ;  /* 0x00007610ff907816 */ /* 0x000fe40000000090 */
[----:B------:R-:W-:Y:S01]  /*4620*/  PRMT R156, RZ, 0x7610, R156 ;  /* 0x00007610ff9c7816 */ /* 0x000fe2000000009c */
[C---:B------:R-:W-:Y:S01]  /*4630*/  IMAD.WIDE R60, R135.reuse, 0x2, R60 ;  /* 0x00000002873c7825 */ /* 0x040fe200078e023c */
[----:B------:R-:W-:Y:S02]  /*4640*/  PRMT R154, RZ, 0x7610, R154 ;  /* 0x00007610ff9a7816 */ /* 0x000fe4000000009a */
[----:B------:R-:W-:Y:S01]  /*4650*/  PRMT R152, RZ, 0x7610, R152 ;  /* 0x00007610ff987816 */ /* 0x000fe20000000098 */
[C---:B------:R-:W-:Y:S01]  /*4660*/  IMAD.WIDE R52, R135.reuse, 0x2, R52 ;  /* 0x0000000287347825 */ /* 0x040fe200078e0234 */
[----:B------:R-:W-:Y:S01]  /*4670*/  PRMT R150, RZ, 0x7610, R150 ;  /* 0x00007610ff967816 */ /* 0x000fe20000000096 */
[----:B------:R-:W2:Y:S01]  /*4680*/  @!P0 LDG.E.U16 R144, desc[UR22][R58.64] ;  /* 0x000000163a908981 */ /* 0x000ea2000c1e1500 */
[----:B------:R-:W-:Y:S01]  /*4690*/  PRMT R142, RZ, 0x7610, R142 ;  /* 0x00007610ff8e7816 */ /* 0x000fe2000000008e */
[----:B------:R-:W-:-:S02]  /*46a0*/  IMAD.WIDE R44, R135, 0x2, R44 ;  /* 0x00000002872c7825 */ /* 0x000fc400078e022c */
[----:B------:R-:W2:Y:S02]  /*46b0*/  @!P5 LDG.E.U16 R152, desc[UR22][R52.64] ;  /* 0x000000163498d981 */ /* 0x000ea4000c1e1500 */
[C---:B------:R-:W-:Y:S02]  /*46c0*/  IMAD.WIDE R78, R135.reuse, 0x2, R78 ;  /* 0x00000002874e7825 */ /* 0x040fe400078e024e */
[----:B------:R-:W2:Y:S02]  /*46d0*/  @!P3 LDG.E.U16 R154, desc[UR22][R44.64] ;  /* 0x000000162c9ab981 */ /* 0x000ea4000c1e1500 */
[----:B------:R-:W-:Y:S02]  /*46e0*/  IMAD.WIDE R36, R135, 0x2, R36 ;  /* 0x0000000287247825 */ /* 0x000fe400078e0224 */
[----:B------:R-:W2:Y:S04]  /*46f0*/  @!P2 LDG.E.U16 R156, desc[UR22][R78.64] ;  /* 0x000000164e9ca981 */ /* 0x000ea8000c1e1500 */
[----:B------:R-:W2:Y:S04]  /*4700*/  @!P4 LDG.E.U16 R150, desc[UR22][R60.64] ;  /* 0x000000163c96c981 */ /* 0x000ea8000c1e1500 */
[----:B------:R-:W2:Y:S01]  /*4710*/  @!P1 LDG.E.U16 R142, desc[UR22][R36.64] ;  /* 0x00000016248e9981 */ /* 0x000ea2000c1e1500 */
[----:B------:R-:W-:-:S02]  /*4720*/  LOP3.LUT R137, R133, 0x6, RZ, 0xfc, !PT ;  /* 0x0000000685897812 */ /* 0x000fc400078efcff */
[----:B------:R-:W-:Y:S02]  /*4730*/  LOP3.LUT R139, R133, 0xe, RZ, 0xfc, !PT ;  /* 0x0000000e858b7812 */ /* 0x000fe400078efcff */
[----:B------:R-:W-:Y:S02]  /*4740*/  ISETP.GE.AND P0, PT, R137, UR8, PT ;  /* 0x0000000889007c0c */ /* 0x000fe4000bf06270 */
[----:B------:R-:W-:Y:S02]  /*4750*/  LOP3.LUT R141, R133, 0x14, RZ, 0xfc, !PT ;  /* 0x00000014858d7812 */ /* 0x000fe400078efcff */
[----:B------:R-:W-:Y:S02]  /*4760*/  ISETP.GE.AND P2, PT, R139, UR8, PT ;  /* 0x000000088b007c0c */ /* 0x000fe4000bf46270 */
[----:B------:R-:W-:Y:S01]  /*4770*/  LOP3.LUT R139, R133, 0x16, RZ, 0xfc, !PT ;  /* 0x00000016858b7812 */ /* 0x000fe200078efcff */
[----:B------:R-:W-:Y:S01]  /*4780*/  IMAD.WIDE R34, R135, 0x2, R34 ;  /* 0x0000000287227825 */ /* 0x000fe200078e0222 */
[----:B------:R-:W-:-:S02]  /*4790*/  PRMT R151, RZ, 0x7610, R151 ;  /* 0x00007610ff977816 */ /* 0x000fc40000000097 */
[----:B------:R-:W-:Y:S02]  /*47a0*/  ISETP.GE.AND P3, PT, R141, UR8, PT ;  /* 0x000000088d007c0c */ /* 0x000fe4000bf66270 */
[----:B------:R-:W-:Y:S02]  /*47b0*/  ISETP.GE.AND P4, PT, R139, UR8, PT ;  /* 0x000000088b007c0c */ /* 0x000fe4000bf86270 */
[----:B------:R-:W-:Y:S01]  /*47c0*/  LOP3.LUT R139, R133, 0x26, RZ, 0xfc, !PT ;  /* 0x00000026858b7812 */ /* 0x000fe200078efcff */
[----:B------:R-:W2:Y:S01]  /*47d0*/  @!P0 LDG.E.U16 R151, desc[UR22][R34.64] ;  /* 0x0000001622978981 */ /* 0x000ea2000c1e1500 */
[----:B------:R-:W-:Y:S02]  /*47e0*/  IMAD.WIDE R102, R135, 0x2, R102 ;  /* 0x0000000287667825 */ /* 0x000fe400078e0266 */
[----:B------:R-:W-:Y:S02]  /*47f0*/  ISETP.GE.AND P0, PT, R139, UR8, PT ;  /* 0x000000088b007c0c */ /* 0x000fe4000bf06270 */
[----:B------:R-:W-:-:S02]  /*4800*/  PRMT R139, RZ, 0x7610, R139 ;  /* 0x00007610ff8b7816 */ /* 0x000fc4000000008b */
[----:B------:R-:W-:Y:S01]  /*4810*/  LOP3.LUT R141, R133, 0x24, RZ, 0xfc, !PT ;  /* 0x00000024858d7812 */ /* 0x000fe200078efcff */
[C---:B------:R-:W-:Y:S01]  /*4820*/  IMAD.WIDE R106, R135.reuse, 0x2, R106 ;  /* 0x00000002876a7825 */ /* 0x040fe200078e026a */
[----:B------:R-:W-:Y:S02]  /*4830*/  PRMT R155, RZ, 0x7610, R155 ;  /* 0x00007610ff9b7816 */ /* 0x000fe4000000009b */
[----:B------:R-:W-:Y:S01]  /*4840*/  PRMT R153, RZ, 0x7610, R153 ;  /* 0x00007610ff997816 */ /* 0x000fe20000000099 */
[----:B------:R-:W2:Y:S01]  /*4850*/  @!P3 LDG.E.U16 R139, desc[UR22][R102.64] ;  /* 0x00000016668bb981 */ /* 0x000ea2000c1e1500 */
[----:B------:R-:W-:Y:S01]  /*4860*/  IMAD.WIDE R76, R135, 0x2, R76 ;  /* 0x00000002874c7825 */ /* 0x000fe200078e024c */
[----:B------:R-:W-:Y:S02]  /*4870*/  ISETP.GE.AND P3, PT, R117, UR8, PT ;  /* 0x0000000875007c0c */ /* 0x000fe4000bf66270 */
[----:B------:R-:W-:Y:S01]  /*4880*/  ISETP.GE.AND P1, PT, R141, UR8, PT ;  /* 0x000000088d007c0c */ /* 0x000fe2000bf26270 */
        /* <DEDUP_REMOVED lines=8> */
[----:B------:R-:W-:Y:S01]  /*4910*/  IMAD.WIDE R100, R135, 0x2, R100 ;  /* 0x0000000287647825 */ /* 0x000fe200078e0264 */
[----:B------:R-:W-:Y:S02]  /*4920*/  PRMT R157, RZ, 0x7610, R157 ;  /* 0x00007610ff9d7816 */ /* 0x000fe4000000009d */
[----:B------:R-:W2:Y:S01]  /*4930*/  @!P3 LDG.E.U16 R141, desc[UR22][R104.64] ;  /* 0x00000016688db981 */ /* 0x000ea2000c1e1500 */
[----:B------:R-:W-:-:S02]  /*4940*/  ISETP.GE.AND P3, PT, R143, UR8, PT ;  /* 0x000000088f007c0c */ /* 0x000fc4000bf66270 */
[----:B------:R-:W-:Y:S01]  /*4950*/  LOP3.LUT R143, R133, 0x34, RZ, 0xfc, !PT ;  /* 0x00000034858f7812 */ /* 0x000fe200078efcff */
[----:B------:R-:W2:Y:S01]  /*4960*/  @!P4 LDG.E.U16 R157, desc[UR22][R100.64] ;  /* 0x00000016649dc981 */ /* 0x000ea2000c1e1500 */
[----:B------:R-:W-:Y:S02]  /*4970*/  IMAD.WIDE R74, R135, 0x2, R74 ;  /* 0x00000002874a7825 */ /* 0x000fe400078e024a */
[----:B------:R-:W-:Y:S02]  /*4980*/  ISETP.GE.AND P4, PT, R143, UR8, PT ;  /* 0x000000088f007c0c */ /* 0x000fe4000bf86270 */
[----:B------:R-:W-:Y:S02]  /*4990*/  PRMT R143, RZ, 0x7610, R143 ;  /* 0x00007610ff8f7816 */ /* 0x000fe4000000008f */
[----:B------:R-:W-:Y:S01]  /*49a0*/  LOP3.LUT R145, R133, 0x36, RZ, 0xfc, !PT ;  /* 0x0000003685917812 */ /* 0x000fe200078efcff */
[----:B------:R-:W-:Y:S01]  /*49b0*/  IMAD.WIDE R46, R135, 0x2, R46 ;  /* 0x00000002872e7825 */ /* 0x000fe200078e022e */
[----:B------:R-:W-:-:S02]  /*49c0*/  PRMT R165, RZ, 0x7610, R165 ;  /* 0x00007610ffa57816 */ /* 0x000fc400000000a5 */
[----:B------:R-:W2:Y:S01]  /*49d0*/  @!P1 LDG.E.U16 R143, desc[UR22][R74.64] ;  /* 0x000000164a8f9981 */ /* 0x000ea2000c1e1500 */
[----:B------:R-:W-:Y:S01]  /*49e0*/  ISETP.GE.AND P1, PT, R145, UR8, PT ;  /* 0x0000000891007c0c */ /* 0x000fe2000bf26270 */
[----:B------:R-:W-:Y:S01]  /*49f0*/  IMAD.WIDE R70, R135, 0x2, R70 ;  /* 0x0000000287467825 */ /* 0x000fe200078e0246 */
[----:B------:R-:W-:Y:S02]  /*4a00*/  PRMT R145, RZ, 0x7610, R145 ;  /* 0x00007610ff917816 */ /* 0x000fe40000000091 */
[----:B------:R-:W-:Y:S02]  /*4a10*/  LOP3.LUT R137, R133, 0xc, RZ, 0xfc, !PT ;  /* 0x0000000c85897812 */ /* 0x000fe400078efcff */
[----:B------:R-:W2:Y:S01]  /*4a20*/  @!P0 LDG.E.U16 R165, desc[UR22][R70.64] ;  /* 0x0000001646a58981 */ /* 0x000ea2000c1e1500 */
[----:B------:R-:W-:Y:S02]  /*4a30*/  ISETP.GE.AND P0, PT, R127, UR8, PT ;  /* 0x000000087f007c0c */ /* 0x000fe4000bf06270 */
[----:B------:R-:W-:Y:S01]  /*4a40*/  ISETP.GE.AND P5, PT, R137, UR8, PT ;  /* 0x0000000889007c0c */ /* 0x000fe2000bfa6270 */
[----:B------:R-:W2:Y:S01]  /*4a50*/  @!P2 LDG.E.U16 R145, desc[UR22][R46.64] ;  /* 0x000000162e91a981 */ /* 0x000ea2000c1e1500 */
[----:B------:R-:W-:Y:S01]  /*4a60*/  ISETP.GE.AND P2, PT, R125, UR8, PT ;  /* 0x000000087d007c0c */ /* 0x000fe2000bf46270 */
[----:B------:R-:W-:Y:S01]  /*4a70*/  IMAD.WIDE R72, R135, 0x2, R72 ;  /* 0x0000000287487825 */ /* 0x000fe200078e0248 */
[----:B------:R-:W-:-:S02]  /*4a80*/  PRMT R137, RZ, 0x7610, R137 ;  /* 0x00007610ff897816 */ /* 0x000fc40000000089 */
        /* <DEDUP_REMOVED lines=8> */
[C---:B------:R-:W-:Y:S02]  /*4b10*/  IMAD.WIDE R62, R135.reuse, 0x2, R62 ;  /* 0x00000002873e7825 */ /* 0x040fe400078e023e */
[----:B------:R-:W2:Y:S02]  /*4b20*/  @!P3 LDG.E.U16 R163, desc[UR22][R48.64] ;  /* 0x0000001630a3b981 */ /* 0x000ea4000c1e1500 */
[----:B------:R-:W-:-:S02]  /*4b30*/  IMAD.WIDE R56, R135, 0x2, R56 ;  /* 0x0000000287387825 */ /* 0x000fc400078e0238 */
[----:B------:R-:W2:Y:S02]  /*4b40*/  @!P0 LDG.E.U16 R149, desc[UR22][R62.64] ;  /* 0x000000163e958981 */ /* 0x000ea4000c1e1500 */
[----:B------:R-:W-:Y:S02]  /*4b50*/  IMAD.WIDE R54, R135, 0x2, R54 ;  /* 0x0000000287367825 */ /* 0x000fe400078e0236 */
[----:B------:R-:W2:Y:S04]  /*4b60*/  @!P1 LDG.E.U16 R161, desc[UR22][R56.64] ;  /* 0x0000001638a19981 */ /* 0x000ea8000c1e1500 */
[----:B------:R-:W2:Y:S04]  /*4b70*/  @!P4 LDG.E.U16 R147, desc[UR22][R54.64] ;  /* 0x000000163693c981 */ /* 0x000ea8000c1e1500 */
[----:B------:R-:W2:Y:S01]  /*4b80*/  @!P2 LDG.E.U16 R159, desc[UR22][R64.64] ;  /* 0x00000016409fa981 */ /* 0x000ea2000c1e1500 */
[----:B------:R-:W-:Y:S01]  /*4b90*/  BAR.SYNC.DEFER_BLOCKING 0x0 ;  /* 0x0000000000007b1d */ /* 0x000fe20000010000 */
[----:B------:R-:W-:-:S04]  /*4ba0*/  IMAD.WIDE R8, R113, 0x2, R8 ;  /* 0x0000000271087825 */ /* 0x000fc800078e0208 */
        /* <DEDUP_REMOVED lines=14> */
[----:B------:R-:W-:Y:S01]  /*4c90*/  IMAD.WIDE R26, R113, 0x2, R26 ;  /* 0x00000002711a7825 */ /* 0x000fe200078e021a */
[----:B-----5:R0:W-:Y:S02]  /*4ca0*/  STS.U16 [R123+UR13+0x2400], R124 ;  /* 0x0024007c7b007988 */ /* 0x0201e4000800040d */
[----:B0-----:R-:W-:-:S04]  /*4cb0*/  LOP3.LUT R124, R99, 0x3f, RZ, 0xc0, !PT ;  /* 0x0000003f637c7812 */ /* 0x001fc800078ec0ff */
[----:B------:R-:W-:Y:S01]  /*4cc0*/  ISETP.GE.AND P0, PT, R124, UR8, PT ;  /* 0x000000087c007c0c */ /* 0x000fe2000bf06270 */
[----:B---3--:R-:W-:Y:S01]  /*4cd0*/  STS.U16 [R123+UR13+0x2000], R128 ;  /* 0x002000807b007988 */ /* 0x008fe2000800040d */
[----:B------:R-:W-:-:S03]  /*4ce0*/  PRMT R124, RZ, 0x7610, R124 ;  /* 0x00007610ff7c7816 */ /* 0x000fc6000000007c */
[----:B----4-:R0:W-:Y:S04]  /*4cf0*/  STS.U16 [R123+UR13+0x2800], R132 ;  /* 0x002800847b007988 */ /* 0x0101e8000800040d */
[----:B--2---:R-:W-:Y:S01]  /*4d00*/  STS.U16 [R123+UR13+0x2c00], R136 ;  /* 0x002c00887b007988 */ /* 0x004fe2000800040d */
[----:B0-----:R-:W-:-:S03]  /*4d10*/  PRMT R132, RZ, 0x7610, R132 ;  /* 0x00007610ff847816 */ /* 0x001fc60000000084 */
[----:B------:R0:W-:Y:S04]  /*4d20*/  STS.U16 [R123+UR13+0x3000], R140 ;  /* 0x0030008c7b007988 */ /* 0x0001e8000800040d */
[----:B------:R-:W-:Y:S04]  /*4d30*/  STS.U16 [R123+UR13+0x3400], R146 ;  /* 0x003400927b007988 */ /* 0x000fe8000800040d */
[----:B------:R1:W-:Y:S01]  /*4d40*/  STS.U16 [R123+UR13+0x3800], R148 ;  /* 0x003800947b007988 */ /* 0x0003e2000800040d */
[----:B0-----:R-:W-:Y:S02]  /*4d50*/  PRMT R140, RZ, 0x7610, R140 ;  /* 0x00007610ff8c7816 */ /* 0x001fe4000000008c */
[----:B------:R-:W-:Y:S01]  /*4d60*/  PRMT R128, RZ, 0x7610, R128 ;  /* 0x00007610ff807816 */ /* 0x000fe20000000080 */
[----:B------:R-:W2:Y:S01]  /*4d70*/  @!P0 LDG.E.U16 R124, desc[UR22][R32.64] ;  /* 0x00000016207c8981 */ /* 0x000ea2000c1e1500 */
[----:B------:R-:W-:-:S03]  /*4d80*/  PRMT R136, RZ, 0x7610, R136 ;  /* 0x00007610ff887816 */ /* 0x000fc60000000088 */
[----:B------:R0:W-:Y:S01]  /*4d90*/  STS.U16 [R123+UR13+0x3c00], R144 ;  /* 0x003c00907b007988 */ /* 0x0001e2000800040d */
[----:B-1----:R-:W-:-:S03]  /*4da0*/  PRMT R148, RZ, 0x7610, R148 ;  /* 0x00007610ff947816 */ /* 0x002fc60000000094 */
[----:B------:R1:W-:Y:S04]  /*4db0*/  STS.U16 [R122+UR13+0x2100], R126 ;  /* 0x0021007e7a007988 */ /* 0x0003e8000800040d */
[----:B------:R3:W-:Y:S04]  /*4dc0*/  STS.U16 [R122+UR13+0x2500], R134 ;  /* 0x002500867a007988 */ /* 0x0007e8000800040d */
[----:B------:R4:W-:Y:S01]  /*4dd0*/  STS.U16 [R122+UR13+0x2900], R130 ;  /* 0x002900827a007988 */ /* 0x0009e2000800040d */
[----:B0-----:R-:W-:-:S03]  /*4de0*/  PRMT R144, RZ, 0x7610, R144 ;  /* 0x00007610ff907816 */ /* 0x001fc60000000090 */
[----:B------:R0:W-:Y:S01]  /*4df0*/  STS.U16 [R122+UR13+0x2d00], R138 ;  /* 0x002d008a7a007988 */ /* 0x0001e2000800040d */
[----:B-1----:R-:W-:-:S03]  /*4e00*/  PRMT R126, RZ, 0x7610, R126 ;  /* 0x00007610ff7e7816 */ /* 0x002fc6000000007e */
[----:B------:R-:W-:Y:S01]  /*4e10*/  STS.U16 [R122+UR13+0x3100], R156 ;  /* 0x0031009c7a007988 */ /* 0x000fe2000800040d */
[----:B---3--:R-:W-:-:S03]  /*4e20*/  PRMT R134, RZ, 0x7610, R134 ;  /* 0x00007610ff867816 */ /* 0x008fc60000000086 */
[----:B------:R-:W-:Y:S04]  /*4e30*/  STS.U16 [R122+UR13+0x3500], R154 ;  /* 0x0035009a7a007988 */ /* 0x000fe8000800040d */
[----:B------:R1:W-:Y:S04]  /*4e40*/  STS.U16 [R122+UR13+0x3900], R152 ;  /* 0x003900987a007988 */ /* 0x0003e8000800040d */
[----:B------:R3:W-:Y:S01]  /*4e50*/  STS.U16 [R122+UR13+0x3d00], R150 ;  /* 0x003d00967a007988 */ /* 0x0007e2000800040d */
[----:B----4-:R-:W-:-:S03]  /*4e60*/  PRMT R130, RZ, 0x7610, R130 ;  /* 0x00007610ff827816 */ /* 0x010fc60000000082 */
[----:B------:R4:W-:Y:S01]  /*4e70*/  STS.U16 [R114+UR13+0x2200], R142 ;  /* 0x0022008e72007988 */ /* 0x0009e2000800040d */
[----:B0-----:R-:W-:Y:S02]  /*4e80*/  PRMT R138, RZ, 0x7610, R138 ;  /* 0x00007610ff8a7816 */ /* 0x001fe4000000008a */
[----:B-1----:R-:W-:Y:S01]  /*4e90*/  PRMT R152, RZ, 0x7610, R152 ;  /* 0x00007610ff987816 */ /* 0x002fe20000000098 */
[----:B------:R-:W5:Y:S01]  /*4ea0*/  @!P0 LDG.E.U16 R132, desc[UR22][R24.64] ;  /* 0x0000001618848981 */ /* 0x000f62000c1e1500 */
[----:B---3--:R-:W-:Y:S02]  /*4eb0*/  PRMT R150, RZ, 0x7610, R150 ;  /* 0x00007610ff967816 */ /* 0x008fe40000000096 */
[----:B------:R-:W-:Y:S01]  /*4ec0*/  PRMT R146, RZ, 0x7610, R146 ;  /* 0x00007610ff927816 */ /* 0x000fe20000000092 */
[----:B------:R-:W3:Y:S01]  /*4ed0*/  @!P0 LDG.E.U16 R140, desc[UR22][R16.64] ;  /* 0x00000016108c8981 */ /* 0x000ee2000c1e1500 */
[----:B----4-:R-:W-:Y:S02]  /*4ee0*/  PRMT R142, RZ, 0x7610, R142 ;  /* 0x00007610ff8e7816 */ /* 0x010fe4000000008e */
[----:B------:R-:W-:Y:S01]  /*4ef0*/  PRMT R154, RZ, 0x7610, R154 ;  /* 0x00007610ff9a7816 */ /* 0x000fe2000000009a */
[----:B------:R-:W4:Y:S04]  /*4f00*/  @!P0 LDG.E.U16 R148, desc[UR22][R8.64] ;  /* 0x0000001608948981 */ /* 0x000f28000c1e1500 */
        /* <DEDUP_REMOVED lines=27> */
[----:B------:R-:W-:-:S04]  /*50c0*/  ULEA UR9, UR20, UR13, 0x3 ;  /* 0x0000000d14097291 */ /* 0x000fc8000f8e18ff */
[----:B------:R-:W-:Y:S01]  /*50d0*/  UIADD3 UR9, UPT, UPT, UR9, 0x6000, URZ ;  /* 0x0000600009097890 */ /* 0x000fe2000fffe0ff */
[----:B--2---:R0:W-:Y:S04]  /*50e0*/  STS.U16 [R123+UR13+0x5000], R124 ;  /* 0x0050007c7b007988 */ /* 0x0041e8000800040d */
[----:B-----5:R0:W-:Y:S04]  /*50f0*/  STS.U16 [R123+UR13+0x5400], R132 ;  /* 0x005400847b007988 */ /* 0x0201e8000800040d */
[----:B---3--:R0:W-:Y:S04]  /*5100*/  STS.U16 [R123+UR13+0x5800], R140 ;  /* 0x0058008c7b007988 */ /* 0x0081e8000800040d */
        /* <DEDUP_REMOVED lines=13> */
[----:B------:R1:W-:Y:S06]  /*51e0*/  MEMBAR.ALL.CTA ;  /* 0x0000000000007992 */ /* 0x0003ec0000008000 */
[----:B-1----:R-:W1:Y:S02]  /*51f0*/  FENCE.VIEW.ASYNC.S ;  /* 0x00000000000073c6 */ /* 0x002e640000000000 */
[----:B-1----:R-:W-:Y:S06]  /*5200*/  BAR.SYNC.DEFER_BLOCKING 0x0 ;  /* 0x0000000000007b1d */ /* 0x002fec0000010000 */
[----:B------:R-:W-:Y:S05]  /*5210*/  BRA.U UP1, `(.L_x_9) ;  /* 0x00000001014c7547 */ /* 0x000fea000b800000 */
[----:B------:R-:W-:Y:S01]  /*5220*/  UMOV UR15, 0x40004040 ;  /* 0x40004040000f7882 */ /* 0x000fe20000000000 */
        /* <DEDUP_REMOVED lines=9> */
[----:B------:R1:W-:Y:S01]  /*52c0*/  UTCHMMA gdesc[UR14], gdesc[UR16], tmem[UR12], tmem[UR18], idesc[UR19], UPT ;  /* 0x00ff12100e0075ea */ /* 0x0003e2000b80000c */
        /* <DEDUP_REMOVED lines=8> */
.L_x_9:
[----:B------:R-:W-:Y:S02]  /*5350*/  UIADD3 UR20, UPT, UPT, UR20, 0x1, URZ ;  /* 0x0000000114147890 */ /* 0x000fe4000fffe0ff */
[----:B------:R-:W-:Y:S02]  /*5360*/  UIADD3 UR11, UPT, UPT, UR11, -0x1, URZ ;  /* 0xffffffff0b0b7890 */ /* 0x000fe4000fffe0ff */
[----:B------:R-:W-:Y:S02]  /*5370*/  UISETP.GT.AND UP2, UPT, UR20, 0x1, UPT ;  /* 0x000000011400788c */ /* 0x000fe4000bf44270 */
[----:B------:R-:W-:Y:S02]  /*5380*/  UIADD3 UR8, UPT, UPT, UR8, -0x40, URZ ;  /* 0xffffffc008087890 */ /* 0x000fe4000fffe0ff */
[----:B-1----:R-:W-:Y:S02]  /*5390*/  USEL UR4, URZ, 0x1, !UP2 ;  /* 0x00000001ff047887 */ /* 0x002fe4000d000000 */
[----:B------:R-:W-:-:S02]  /*53a0*/  USEL UR20, UR20, URZ, !UP2 ;  /* 0x000000ff14147287 */ /* 0x000fc4000d000000 */
[----:B------:R-:W-:Y:S02]  /*53b0*/  UISETP.NE.U32.AND UP2, UPT, UR11, URZ, UPT ;  /* 0x000000ff0b00728c */ /* 0x000fe4000bf45070 */
[----:B------:R-:W-:-:S03]  /*53c0*/  ULOP3.LUT UR6, UR5, UR4, URZ, 0x3c, !UPT ;  /* 0x0000000405067292 */ /* 0x000fc6000f8e3cff */
[----:B------:R-:W-:-:S04]  /*53d0*/  UMOV UR4, UR5 ;  /* 0x0000000500047c82 */ /* 0x000fc80008000000 */
[----:B------:R-:W-:Y:S01]  /*53e0*/  UMOV UR5, UR6 ;  /* 0x0000000600057c82 */ /* 0x000fe20008000000 */
[----:B------:R-:W-:Y:S05]  /*53f0*/  BRA.U UP2, `(.L_x_10) ;  /* 0xffffffed02787547 */ /* 0x000fea000b83ffff */
.L_x_7:
[----:B------:R-:W-:-:S09]  /*5400*/  UISETP.GE.AND UP1, UPT, UR28, 0x40, UPT ;  /* 0x000000401c00788c */ /* 0x000fd2000bf26270 */
[----:B------:R-:W-:Y:S05]  /*5410*/  BRA.U !UP1, `(.L_x_11) ;  /* 0x0000000109107547 */ /* 0x000fea000b800000 */
[----:B------:R-:W-:-:S06]  /*5420*/  USHF.L.U32 UR4, UR4, 0x1f, URZ ;  /* 0x0000001f04047899 */ /* 0x000fcc00080006ff */
[----:B------:R-:W-:-:S04]  /*5430*/  IMAD.U32 R2, RZ, RZ, UR4 ;  /* 0x00000004ff027e24 */ /* 0x000fc8000f8e00ff */
[----:B------:R-:W1:Y:S02]  /*5440*/  SYNCS.PHASECHK.TRANS64.TRYWAIT P0, [UR9], R2 ;  /* 0x00000002ff0075a7 */ /* 0x000e640008001109 */
[----:B-1----:R-:W-:Y:S05]  /*5450*/  @!P0 BRA `(.L_x_12) ;  /* 0x0000000800ac8947 */ /* 0x002fea0003800000 */
.L_x_11:
[----:B------:R-:W-:Y:S01]  /*5460*/  BAR.SYNC.DEFER_BLOCKING 0x0 ;  /* 0x0000000000007b1d */ /* 0x000fe20000010000 */
[C---:B------:R-:W-:Y:S01]  /*5470*/  LOP3.LUT P0, RZ, R99.reuse, 0x7f, RZ, 0xc0, !PT ;  /* 0x0000007f63ff7812 */ /* 0x040fe2000780c0ff */
[C---:B------:R-:W-:Y:S02]  /*5480*/  IMAD.SHL.U32 R3, R99.reuse, 0x80, RZ ;  /* 0x0000008063037824 */ /* 0x040fe400078e00ff */
[C---:B------:R-:W-:Y:S02]  /*5490*/  IMAD.SHL.U32 R2, R99.reuse, 0x10, RZ ;  /* 0x0000001063027824 */ /* 0x040fe400078e00ff */
[----:B------:R-:W-:Y:S01]  /*54a0*/  IMAD.SHL.U32 R99, R99, 0x8, RZ ;  /* 0x0000000863637824 */ /* 0x000fe200078e00ff */
[----:B------:R-:W-:Y:S01]  /*54b0*/  LOP3.LUT R20, R3, 0x800, RZ, 0xc0, !PT ;  /* 0x0000080003147812 */ /* 0x000fe200078ec0ff */
[----:B------:R-:W1:Y:S01]  /*54c0*/  LDCU UR4, c[0x0][0x3b4] ;  /* 0x00007680ff0477ac */ /* 0x000e620008000800 */
[----:B------:R-:W-:Y:S02]  /*54d0*/  LOP3.LUT R3, R2, 0xf0, RZ, 0xc0, !PT ;  /* 0x000000f002037812 */ /* 0x000fe400078ec0ff */
[----:B------:R-:W-:Y:S01]  /*54e0*/  LOP3.LUT R99, R99, 0x300, RZ, 0xc0, !PT ;  /* 0x0000030063637812 */ /* 0x000fe200078ec0ff */
[----:B------:R-:W2:Y:S01]  /*54f0*/  LDCU UR5, c[0x0][0x3b8] ;  /* 0x00007700ff0577ac */ /* 0x000ea20008000800 */
[----:B------:R-:W-:-:S05]  /*5500*/  IADD3 R20, PT, PT, R3, UR13, R20 ;  /* 0x0000000d03147c10 */ /* 0x000fca000fffe014 */
[----:B------:R-:W-:Y:S01]  /*5510*/  IMAD.IADD R99, R99, 0x1, R20 ;  /* 0x0000000163637824 */ /* 0x000fe200078e0214 */
[----:B------:R-:W3:Y:S02]  /*5520*/  @!P0 SYNCS.CCTL.IV [UR13+0x6000] ;  /* 0x00600000ff0089b1 */ /* 0x000ee4000800000d */
[----:B---3--:R-:W-:Y:S01]  /*5530*/  BAR.SYNC.DEFER_BLOCKING 0x0 ;  /* 0x0000000000007b1d */ /* 0x008fe20000010000 */
[----:B--2---:R-:W-:-:S05]  /*5540*/  IMAD R3, R98, UR5, RZ ;  /* 0x0000000562037c24 */ /* 0x004fca000f8e02ff */
[----:B------:R-:W-:Y:S01]  /*5550*/  LDTM.16dp32bit_t0_t15.x16 R4, tmem[UR10] ;  /* 0x0000000a000479ee */ /* 0x000fe20008a00000 */
[----:B------:R-:W2:Y:S01]  /*5560*/  LDTM.16dp32bit_t16_t31.x16 R4, tmem[UR10+0x10] ;  /* 0x0000100a000479ee */ /* 0x000ea20008a20000 */
[----:B------:R-:W3:Y:S01]  /*5570*/  LDCU.128 UR8, c[0x0][0x390] ;  /* 0x00007200ff0877ac */ /* 0x000ee20008000c00 */
[----:B------:R-:W4:Y:S01]  /*5580*/  @!P0 SYNCS.CCTL.IV [UR13+0x6008] ;  /* 0x00600800ff0089b1 */ /* 0x000f22000800000d */
[----:B------:R-:W-:Y:S01]  /*5590*/  NOP ;  /* 0x0000000000007918 */ /* 0x000fe20000000000 */
[----:B---3--:R-:W-:-:S04]  /*55a0*/  ISETP.GE.AND P0, PT, R91, UR10, PT ;  /* 0x0000000a5b007c0c */ /* 0x008fc8000bf06270 */
[----:B------:R-:W-:Y:S02]  /*55b0*/  ISETP.LT.AND P1, PT, R98, UR11, !P0 ;  /* 0x0000000b62007c0c */ /* 0x000fe4000c721270 */
[----:B--2---:R-:W-:Y:S02]  /*55c0*/  F2FP.F16.F32.PACK_AB R20, R6, R4 ;  /* 0x000000040614723e */ /* 0x004fe400000000ff */
[----:B------:R-:W-:Y:S02]  /*55d0*/  F2FP.F16.F32.PACK_AB R24, R7, R5 ;  /* 0x000000050718723e */ /* 0x000fe400000000ff */
[----:B------:R-:W-:Y:S02]  /*55e0*/  F2FP.F16.F32.PACK_AB R21, R10, R8 ;  /* 0x000000080a15723e */ /* 0x000fe400000000ff */
[----:B------:R-:W-:Y:S02]  /*55f0*/  F2FP.F16.F32.PACK_AB R25, R11, R9 ;  /* 0x000000090b19723e */ /* 0x000fe400000000ff */
[----:B------:R-:W-:-:S02]  /*5600*/  F2FP.F16.F32.PACK_AB R22, R14, R12 ;  /* 0x0000000c0e16723e */ /* 0x000fc400000000ff */
[----:B------:R-:W-:Y:S02]  /*5610*/  F2FP.F16.F32.PACK_AB R26, R15, R13 ;  /* 0x0000000d0f1a723e */ /* 0x000fe400000000ff */
[----:B------:R-:W-:Y:S02]  /*5620*/  F2FP.F16.F32.PACK_AB R23, R18, R16 ;  /* 0x000000101217723e */ /* 0x000fe400000000ff */
[----:B------:R-:W-:Y:S02]  /*5630*/  F2FP.F16.F32.PACK_AB R27, R19, R17 ;  /* 0x00000011131b723e */ /* 0x000fe400000000ff */
[----:B------:R-:W-:Y:S01]  /*5640*/  LOP3.LUT R8, R2, 0x7f0, RZ, 0xc0, !PT ;  /* 0x000007f002087812 */ /* 0x000fe200078ec0ff */
[----:B----4-:R-:W-:Y:S01]  /*5650*/  STS.128 [R99], R20 ;  /* 0x0000001463007388 */ /* 0x010fe20000000c00 */
[----:B-1----:R-:W-:Y:S01]  /*5660*/  IMAD R2, R91, UR4, RZ ;  /* 0x000000045b027c24 */ /* 0x002fe2000f8e02ff */
[C---:B------:R-:W-:Y:S01]  /*5670*/  ISETP.LT.AND P4, PT, R97.reuse, UR11, !P0 ;  /* 0x0000000b61007c0c */ /* 0x040fe2000c781270 */
[----:B------:R-:W-:Y:S01]  /*5680*/  IMAD R97, R97, UR5, RZ ;  /* 0x0000000561617c24 */ /* 0x000fe2000f8e02ff */
[----:B------:R-:W-:Y:S01]  /*5690*/  STS.128 [R99+0x400], R24 ;  /* 0x0004001863007388 */ /* 0x000fe20000000c00 */
[----:B------:R-:W-:Y:S01]  /*56a0*/  BAR.SYNC.DEFER_BLOCKING 0x0 ;  /* 0x0000000000007b1d */ /* 0x000fe20000010000 */
[----:B------:R-:W-:-:S02]  /*56b0*/  LEA R18, P2, R2, UR8, 0x1 ;  /* 0x0000000802127c11 */ /* 0x000fc4000f8408ff */
[C---:B------:R-:W-:Y:S01]  /*56c0*/  ISETP.LT.AND P3, PT, R95.reuse, UR11, !P0 ;  /* 0x0000000b5f007c0c */ /* 0x040fe2000c761270 */
[----:B------:R-:W-:Y:S01]  /*56d0*/  IMAD R95, R95, UR5, RZ ;  /* 0x000000055f5f7c24 */ /* 0x000fe2000f8e02ff */
[----:B------:R-:W-:Y:S02]  /*56e0*/  LEA.HI.X.SX32 R19, R2, UR9, 0x1, P2 ;  /* 0x0000000902137c11 */ /* 0x000fe400090f0eff */
[----:B------:R-:W-:-:S04]  /*56f0*/  LEA R2, P2, R3, R18, 0x1 ;  /* 0x0000001203027211 */ /* 0x000fc800078408ff */
[----:B------:R-:W-:Y:S02]  /*5700*/  LEA.HI.X.SX32 R3, R3, R19, 0x1, P2 ;  /* 0x0000001303037211 */ /* 0x000fe400010f0eff */
[----:B------:R-:W-:-:S04]  /*5710*/  LEA R12, P2, R97, R18, 0x1 ;  /* 0x00000012610c7211 */ /* 0x000fc800078408ff */
[----:B------:R-:W-:Y:S02]  /*5720*/  LEA.HI.X.SX32 R13, R97, R19, 0x1, P2 ;  /* 0x00000013610d7211 */ /* 0x000fe400010f0eff */
[C---:B------:R-:W-:Y:S01]  /*5730*/  ISETP.LT.AND P2, PT, R96.reuse, UR11, !P0 ;  /* 0x0000000b60007c0c */ /* 0x040fe2000c741270 */
[----:B------:R-:W-:Y:S01]  /*5740*/  IMAD R96, R96, UR5, RZ ;  /* 0x0000000560607c24 */ /* 0x000fe2000f8e02ff */
[----:B------:R-:W1:Y:S04]  /*5750*/  LDS.128 R4, [R8+UR13] ;  /* 0x0000000d08047984 */ /* 0x000e680008000c00 */
[----:B------:R-:W2:Y:S04]  /*5760*/  LDS.128 R8, [R8+UR13+0x800] ;  /* 0x0008000d08087984 */ /* 0x000ea80008000c00 */
[----:B-1----:R1:W-:Y:S01]  /*5770*/  @P1 STG.E.U16 desc[UR22][R2.64], R4 ;  /* 0x0000000402001986 */ /* 0x0023e2000c101516 */
[----:B------:R-:W-:-:S04]  /*5780*/  LEA R14, P1, R96, R18, 0x1 ;  /* 0x00000012600e7211 */ /* 0x000fc800078208ff */
[----:B------:R-:W-:Y:S02]  /*5790*/  LEA.HI.X.SX32 R15, R96, R19, 0x1, P1 ;  /* 0x00000013600f7211 */ /* 0x000fe400008f0eff */
[C---:B------:R-:W-:Y:S01]  /*57a0*/  ISETP.LT.AND P1, PT, R93.reuse, UR11, !P0 ;  /* 0x0000000b5d007c0c */ /* 0x040fe2000c721270 */
[----:B------:R-:W-:Y:S01]  /*57b0*/  IMAD R93, R93, UR5, RZ ;  /* 0x000000055d5d7c24 */ /* 0x000fe2000f8e02ff */
[----:B-1----:R-:W-:Y:S02]  /*57c0*/  PRMT R3, R4, 0x7632, R3 ;  /* 0x0000763204037816 */ /* 0x002fe40000000003 */
[----:B------:R-:W-:Y:S02]  /*57d0*/  LEA R2, P5, R95, R18, 0x1 ;  /* 0x000000125f027211 */ /* 0x000fe400078a08ff */
[----:B------:R-:W-:Y:S01]  /*57e0*/  PRMT R4, R5, 0x7632, R4 ;  /* 0x0000763205047816 */ /* 0x000fe20000000004 */
[----:B------:R1:W-:Y:S01]  /*57f0*/  @P4 STG.E.U16 desc[UR22][R12.64], R3 ;  /* 0x000000030c004986 */ /* 0x0003e2000c101516 */
[C---:B------:R-:W-:Y:S01]  /*5800*/  ISETP.LT.AND P4, PT, R94.reuse, UR11, !P0 ;  /* 0x0000000b5e007c0c */ /* 0x040fe2000c781270 */
[----:B------:R-:W-:-:S02]  /*5810*/  IMAD R94, R94, UR5, RZ ;  /* 0x000000055e5e7c24 */ /* 0x000fc4000f8e02ff */
[----:B------:R3:W-:Y:S03]  /*5820*/  @P2 STG.E.U16 desc[UR22][R14.64], R5 ;  /* 0x000000050e002986 */ /* 0x0007e6000c101516 */
[----:B------:R-:W-:-:S04]  /*5830*/  LEA R16, P6, R94, R18, 0x1 ;  /* 0x000000125e107211 */ /* 0x000fc800078c08ff */
[-C--:B------:R-:W-:Y:S02]  /*5840*/  LEA.HI.X.SX32 R17, R94, R19.reuse, 0x1, P6 ;  /* 0x000000135e117211 */ /* 0x080fe400030f0eff */
[-C--:B-1----:R-:W-:Y:S02]  /*5850*/  LEA.HI.X.SX32 R3, R95, R19.reuse, 0x1, P5 ;  /* 0x000000135f037211 */ /* 0x082fe400028f0eff */
[C---:B------:R-:W-:Y:S01]  /*5860*/  LEA R12, P2, R93.reuse, R18, 0x1 ;  /* 0x000000125d0c7211 */ /* 0x040fe200078408ff */
[----:B---3--:R-:W-:Y:S02]  /*5870*/  IMAD R15, R120, UR5, RZ ;  /* 0x00000005780f7c24 */ /* 0x008fe4000f8e02ff */
[----:B------:R1:W-:Y:S01]  /*5880*/  @P3 STG.E.U16 desc[UR22][R2.64], R4 ;  /* 0x0000000402003986 */ /* 0x0003e2000c101516 */
[----:B------:R-:W-:Y:S02]  /*5890*/  LEA.HI.X.SX32 R13, R93, R19, 0x1, P2 ;  /* 0x000000135d0d7211 */ /* 0x000fe400010f0eff */
[C---:B------:R-:W-:Y:S01]  /*58a0*/  ISETP.LT.AND P2, PT, R92.reuse, UR11, !P0 ;  /* 0x0000000b5c007c0c */ /* 0x040fe2000c741270 */
[----:B------:R3:W-:Y:S01]  /*58b0*/  @P4 STG.E.U16 desc[UR22][R16.64], R6 ;  /* 0x0000000610004986 */ /* 0x0007e2000c101516 */
[----:B------:R-:W-:Y:S01]  /*58c0*/  IMAD R92, R92, UR5, RZ ;  /* 0x000000055c5c7c24 */ /* 0x000fe2000f8e02ff */
[C---:B------:R-:W-:Y:S01]  /*58d0*/  ISETP.LT.AND P4, PT, R90.reuse, UR11, !P0 ;  /* 0x0000000b5a007c0c */ /* 0x040fe2000c781270 */
[----:B------:R-:W-:Y:S01]  /*58e0*/  IMAD R90, R90, UR5, RZ ;  /* 0x000000055a5a7c24 */ /* 0x000fe2000f8e02ff */
[C---:B------:R-:W-:Y:S01]  /*58f0*/  ISETP.LT.AND P3, PT, R89.reuse, UR11, !P0 ;  /* 0x0000000b59007c0c */ /* 0x040fe2000c761270 */
[----:B------:R-:W-:Y:S01]  /*5900*/  IMAD R89, R89, UR5, RZ ;  /* 0x0000000559597c24 */ /* 0x000fe2000f8e02ff */
[----:B-1----:R-:W-:-:S02]  /*5910*/  PRMT R3, R6, 0x7632, R3 ;  /* 0x0000763206037816 */ /* 0x002fc40000000003 */
[-C--:B------:R-:W-:Y:S02]  /*5920*/  LEA R2, P6, R92, R18.reuse, 0x1 ;  /* 0x000000125c027211 */ /* 0x080fe400078c08ff */
[-C--:B------:R-:W-:Y:S01]  /*5930*/  LEA R4, P5, R90, R18.reuse, 0x1 ;  /* 0x000000125a047211 */ /* 0x080fe200078a08ff */
[----:B------:R1:W-:Y:S01]  /*5940*/  @P1 STG.E.U16 desc[UR22][R12.64], R3 ;  /* 0x000000030c001986 */ /* 0x0003e2000c101516 */
[----:B------:R-:W-:Y:S01]  /*5950*/  ISETP.LT.AND P1, PT, R120, UR11, !P0 ;  /* 0x0000000b78007c0c */ /* 0x000fe2000c721270 */
[----:B---3--:R-:W-:Y:S01]  /*5960*/  IMAD R17, R0, UR5, RZ ;  /* 0x0000000500117c24 */ /* 0x008fe2000f8e02ff */
[----:B------:R-:W-:Y:S01]  /*5970*/  LEA.HI.X.SX32 R5, R90, R19, 0x1, P5 ;  /* 0x000000135a057211 */ /* 0x000fe200028f0eff */
[----:B------:R-:W-:Y:S01]  /*5980*/  IMAD R16, R116, UR5, RZ ;  /* 0x0000000574107c24 */ /* 0x000fe2000f8e02ff */
[----:B------:R-:W-:Y:S02]  /*5990*/  PRMT R6, R7, 0x7632, R6 ;  /* 0x0000763207067816 */ /* 0x000fe40000000006 */
[----:B------:R-:W-:-:S04]  /*59a0*/  LEA R14, P5, R15, R18, 0x1 ;  /* 0x000000120f0e7211 */ /* 0x000fc800078a08ff */
[-C--:B------:R-:W-:Y:S02]  /*59b0*/  LEA.HI.X.SX32 R15, R15, R19.reuse, 0x1, P5 ;  /* 0x000000130f0f7211 */ /* 0x080fe400028f0eff */
[-C--:B-1----:R-:W-:Y:S02]  /*59c0*/  LEA.HI.X.SX32 R3, R92, R19.reuse, 0x1, P6 ;  /* 0x000000135c037211 */ /* 0x082fe400030f0eff */
[C---:B------:R-:W-:Y:S02]  /*59d0*/  LEA R12, P6, R89.reuse, R18, 0x1 ;  /* 0x00000012590c7211 */ /* 0x040fe400078c08ff */
[C---:B------:R-:W-:Y:S01]  /*59e0*/  ISETP.LT.AND P5, PT, R88.reuse, UR11, !P0 ;  /* 0x0000000b58007c0c */ /* 0x040fe2000c7a1270 */
[----:B------:R1:W-:Y:S01]  /*59f0*/  @P2 STG.E.U16 desc[UR22][R2.64], R7 ;  /* 0x0000000702002986 */ /* 0x0003e2000c101516 */
[----:B------:R-:W-:Y:S01]  /*5a00*/  LEA.HI.X.SX32 R13, R89, R19, 0x1, P6 ;  /* 0x00000013590d7211 */ /* 0x000fe200030f0eff */
[----:B------:R-:W-:Y:S02]  /*5a10*/  IMAD R88, R88, UR5, RZ ;  /* 0x0000000558587c24 */ /* 0x000fe4000f8e02ff */
[----:B------:R3:W-:Y:S01]  /*5a20*/  @P4 STG.E.U16 desc[UR22][R4.64], R6 ;  /* 0x0000000604004986 */ /* 0x0007e2000c101516 */
[C---:B------:R-:W-:Y:S01]  /*5a30*/  ISETP.LT.AND P4, PT, R87.reuse, UR11, !P0 ;  /* 0x0000000b57007c0c */ /* 0x040fe2000c781270 */
[----:B------:R-:W-:-:S02]  /*5a40*/  IMAD R87, R87, UR5, RZ ;  /* 0x0000000557577c24 */ /* 0x000fc4000f8e02ff */
[----:B--2---:R2:W-:Y:S01]  /*5a50*/  @P3 STG.E.U16 desc[UR22][R12.64], R8 ;  /* 0x000000080c003986 */ /* 0x0045e2000c101516 */
[C---:B------:R-:W-:Y:S01]  /*5a60*/  ISETP.LT.AND P3, PT, R86.reuse, UR11, !P0 ;  /* 0x0000000b56007c0c */ /* 0x040fe2000c761270 */
[----:B------:R-:W-:Y:S01]  /*5a70*/  IMAD R86, R86, UR5, RZ ;  /* 0x0000000556567c24 */ /* 0x000fe2000f8e02ff */
[----:B-1----:R-:W-:Y:S02]  /*5a80*/  PRMT R3, R8, 0x7632, R3 ;  /* 0x0000763208037816 */ /* 0x002fe40000000003 */
[-C--:B------:R-:W-:Y:S02]  /*5a90*/  LEA R2, P6, R88, R18.reuse, 0x1 ;  /* 0x0000001258027211 */ /* 0x080fe400078c08ff */
[CC--:B---3--:R-:W-:Y:S01]  /*5aa0*/  LEA R6, P2, R86.reuse, R18.reuse, 0x1 ;  /* 0x0000001256067211 */ /* 0x0c8fe200078408ff */
[----:B------:R1:W-:Y:S01]  /*5ab0*/  @P1 STG.E.U16 desc[UR22][R14.64], R3 ;  /* 0x000000030e001986 */ /* 0x0003e2000c101516 */
[C---:B------:R-:W-:Y:S02]  /*5ac0*/  LEA R4, P1, R87.reuse, R18, 0x1 ;  /* 0x0000001257047211 */ /* 0x040fe400078208ff */
[-C--:B------:R-:W-:Y:S01]  /*5ad0*/  LEA.HI.X.SX32 R7, R86, R19.reuse, 0x1, P2 ;  /* 0x0000001356077211 */ /* 0x080fe200010f0eff */
[----:B--2---:R-:W-:Y:S01]  /*5ae0*/  IMAD R8, R118, UR5, RZ ;  /* 0x0000000576087c24 */ /* 0x004fe2000f8e02ff */
[----:B------:R-:W-:-:S02]  /*5af0*/  LEA.HI.X.SX32 R5, R87, R19, 0x1, P1 ;  /* 0x0000001357057211 */ /* 0x000fc400008f0eff */
[----:B------:R-:W-:Y:S02]  /*5b00*/  ISETP.LT.AND P2, PT, R116, UR11, !P0 ;  /* 0x0000000b74007c0c */ /* 0x000fe4000c741270 */
[CC--:B-1----:R-:W-:Y:S02]  /*5b10*/  LEA R14, P1, R17.reuse, R18.reuse, 0x1 ;  /* 0x00000012110e7211 */ /* 0x0c2fe400078208ff */
[-C--:B------:R-:W-:Y:S02]  /*5b20*/  LEA.HI.X.SX32 R3, R88, R19.reuse, 0x1, P6 ;  /* 0x0000001358037211 */ /* 0x080fe400030f0eff */
[----:B------:R-:W-:Y:S02]  /*5b30*/  LEA R12, P6, R16, R18, 0x1 ;  /* 0x00000012100c7211 */ /* 0x000fe400078c08ff */
[----:B------:R-:W-:Y:S01]  /*5b40*/  LEA.HI.X.SX32 R15, R17, R19, 0x1, P1 ;  /* 0x00000013110f7211 */ /* 0x000fe200008f0eff */
[----:B------:R1:W-:Y:S01]  /*5b50*/  @P5 STG.E.U16 desc[UR22][R2.64], R9 ;  /* 0x0000000902005986 */ /* 0x0003e2000c101516 */
[----:B------:R-:W-:-:S02]  /*5b60*/  ISETP.LT.AND P1, PT, R0, UR11, !P0 ;  /* 0x0000000b00007c0c */ /* 0x000fc4000c721270 */
[----:B------:R-:W-:Y:S02]  /*5b70*/  ISETP.LT.AND P0, PT, R118, UR11, !P0 ;  /* 0x0000000b76007c0c */ /* 0x000fe4000c701270 */
[-C--:B------:R-:W-:Y:S02]  /*5b80*/  LEA.HI.X.SX32 R13, R16, R19.reuse, 0x1, P6 ;  /* 0x00000013100d7211 */ /* 0x080fe400030f0eff */
[C---:B------:R-:W-:Y:S02]  /*5b90*/  LEA R16, P6, R8.reuse, R18, 0x1 ;  /* 0x0000001208107211 */ /* 0x040fe400078c08ff */
[----:B------:R-:W-:Y:S02]  /*5ba0*/  PRMT R0, R9, 0x7632, R0 ;  /* 0x0000763209007816 */ /* 0x000fe40000000000 */
[----:B------:R-:W-:Y:S02]  /*5bb0*/  LEA.HI.X.SX32 R17, R8, R19, 0x1, P6 ;  /* 0x0000001308117211 */ /* 0x000fe400030f0eff */
[----:B-1----:R-:W-:Y:S01]  /*5bc0*/  PRMT R3, R10, 0x7632, R3 ;  /* 0x000076320a037816 */ /* 0x002fe20000000003 */
[----:B------:R1:W-:Y:S01]  /*5bd0*/  @P4 STG.E.U16 desc[UR22][R4.64], R0 ;  /* 0x0000000004004986 */ /* 0x0003e2000c101516 */
[----:B------:R-:W-:-:S03]  /*5be0*/  PRMT R8, R11, 0x7632, R8 ;  /* 0x000076320b087816 */ /* 0x000fc60000000008 */
[----:B------:R1:W-:Y:S04]  /*5bf0*/  @P3 STG.E.U16 desc[UR22][R6.64], R10 ;  /* 0x0000000a06003986 */ /* 0x0003e8000c101516 */
[----:B------:R1:W-:Y:S04]  /*5c00*/  @P2 STG.E.U16 desc[UR22][R12.64], R3 ;  /* 0x000000030c002986 */ /* 0x0003e8000c101516 */
[----:B------:R1:W-:Y:S04]  /*5c10*/  @P1 STG.E.U16 desc[UR22][R14.64], R11 ;  /* 0x0000000b0e001986 */ /* 0x0003e8000c101516 */
[----:B------:R1:W-:Y:S01]  /*5c20*/  @P0 STG.E.U16 desc[UR22][R16.64], R8 ;  /* 0x0000000810000986 */ /* 0x0003e2000c101516 */
[----:B------:R-:W-:Y:S06]  /*5c30*/  BAR.SYNC.DEFER_BLOCKING 0x0 ;  /* 0x0000000000007b1d */ /* 0x000fec0000010000 */
[----:B------:R-:W-:Y:S05]  /*5c40*/  BRA.U UP0, `(.L_x_13) ;  /* 0x00000001009c7547 */ /* 0x000fea000b800000 */
[----:B------:R-:W2:Y:S01]  /*5c50*/  S2UR UR5, SR_CgaCtaId ;  /* 0x00000000000579c3 */ /* 0x000ea20000008800 */
[----:B------:R-:W-:Y:S01]  /*5c60*/  NOP ;  /* 0x0000000000007918 */ /* 0x000fe20000000000 */
[----:B------:R-:W-:Y:S01]  /*5c70*/  UMOV UR4, 0x50 ;  /* 0x0000005000047882 */ /* 0x000fe20000000000 */
[----:B-1----:R-:W-:Y:S02]  /*5c80*/  IMAD.U32 R0, RZ, RZ, UR12 ;  /* 0x0000000cff007e24 */ /* 0x002fe4000f8e00ff */
[----:B------:R-:W-:-:S03]  /*5c90*/  IMAD.MOV.U32 R3, RZ, RZ, 0x1 ;  /* 0x00000001ff037424 */ /* 0x000fc600078e00ff */
[----:B------:R-:W-:-:S04]  /*5ca0*/  LOP3.LUT R0, R0, 0xffff, RZ, 0xc0, !PT ;  /* 0x0000ffff00007812 */ /* 0x000fc800078ec0ff */
[----:B------:R-:W-:-:S05]  /*5cb0*/  SHF.R.U32.HI R0, RZ, 0x5, R0 ;  /* 0x00000005ff007819 */ /* 0x000fca0000011600 */
[----:B------:R-:W-:Y:S01]  /*5cc0*/  VIADD R2, R0, 0x10 ;  /* 0x0000001000027836 */ /* 0x000fe20000000000 */
[----:B------:R-:W-:Y:S01]  /*5cd0*/  SHF.L.U32 R0, R3, R0, RZ ;  /* 0x0000000003007219 */ /* 0x000fe200000006ff */
[----:B0-2---:R-:W-:-:S03]  /*5ce0*/  ULEA UR6, UR5, UR4, 0x18 ;  /* 0x0000000405067291 */ /* 0x005fc6000f8ec0ff */
[----:B------:R-:W-:-:S04]  /*5cf0*/  SHF.L.U32 R3, R3, R2, RZ ;  /* 0x0000000203037219 */ /* 0x000fc800000006ff */
[----:B------:R-:W-:Y:S02]  /*5d00*/  LOP3.LUT R0, R3, R0, RZ, 0xfc, !PT ;  /* 0x0000000003007212 */ /* 0x000fe400078efcff */
[----:B------:R-:W0:Y:S02]  /*5d10*/  LDS R5, [UR6] ;  /* 0x00000006ff057984 */ /* 0x000e240008000800 */
[C---:B------:R-:W-:Y:S02]  /*5d20*/  LOP3.LUT R2, R0.reuse, 0xffff, RZ, 0xc0, !PT ;  /* 0x0000ffff00027812 */ /* 0x040fe400078ec0ff */
[----:B0-----:R-:W-:-:S04]  /*5d30*/  LOP3.LUT R3, R0, 0xffff, R5, 0x80, !PT ;  /* 0x0000ffff00037812 */ /* 0x001fc800078e8005 */
[----:B------:R-:W-:-:S13]  /*5d40*/  ISETP.NE.AND P0, PT, R3, R2, PT ;  /* 0x000000020300720c */ /* 0x000fda0003f05270 */
[----:B------:R-:W-:Y:S05]  /*5d50*/  @P0 BRA `(.L_x_14) ;  /* 0x0000000000500947 */ /* 0x000fea0003800000 */
[----:B------:R-:W-:Y:S02]  /*5d60*/  SHF.R.U32.HI R5, RZ, 0x10, R5 ;  /* 0x00000010ff057819 */ /* 0x000fe40000011605 */
[----:B------:R-:W-:-:S04]  /*5d70*/  SHF.R.U32.HI R2, RZ, 0x10, R0 ;  /* 0x00000010ff027819 */ /* 0x000fc80000011600 */
[----:B------:R-:W-:-:S04]  /*5d80*/  LOP3.LUT R5, R5, R2, RZ, 0xc0, !PT ;  /* 0x0000000205057212 */ /* 0x000fc800078ec0ff */
[----:B------:R-:W-:-:S13]  /*5d90*/  ISETP.NE.AND P0, PT, R5, R2, PT ;  /* 0x000000020500720c */ /* 0x000fda0003f05270 */
[----:B------:R-:W-:Y:S05]  /*5da0*/  @P0 BRA `(.L_x_15) ;  /* 0x0000000000300947 */ /* 0x000fea0003800000 */
[----:B------:R-:W-:Y:S01]  /*5db0*/  R2UR UR4, R0 ;  /* 0x00000000000472ca */ /* 0x000fe200000e0000 */
[----:B------:R-:W-:Y:S01]  /*5dc0*/  VOTEU.ANY UR5, UPT, PT ;  /* 0x0000000000057886 */ /* 0x000fe200038e0100 */
[----:B------:R-:W0:Y:S01]  /*5dd0*/  S2R R0, SR_LANEID ;  /* 0x0000000000007919 */ /* 0x000e220000000000 */
[----:B------:R-:W-:-:S10]  /*5de0*/  UFLO.U32 UR5, UR5 ;  /* 0x00000005000572bd */ /* 0x000fd400080e0000 */
[----:B------:R-:W-:-:S06]  /*5df0*/  ULOP3.LUT UR4, URZ, UR4, URZ, 0x33, !UPT ;  /* 0x00000004ff047292 */ /* 0x000fcc000f8e33ff */
[----:B------:R-:W-:-:S04]  /*5e00*/  IMAD.U32 R2, RZ, RZ, UR4 ;  /* 0x00000004ff027e24 */ /* 0x000fc8000f8e00ff */
[----:B------:R-:W1:Y:S02]  /*5e10*/  REDUX UR7, R2 ;  /* 0x00000000020773c4 */ /* 0x000e640000000000 */
[----:B------:R2:W-:Y:S01]  /*5e20*/  UTCATOMSWS.AND URZ, UR4 ;  /* 0x0000000400ff79e3 */ /* 0x0005e20008000000 */
[----:B0-----:R-:W-:Y:S01]  /*5e30*/  ISETP.EQ.U32.AND P0, PT, R0, UR5, PT ;  /* 0x0000000500007c0c */ /* 0x001fe2000bf02070 */
[----:B-1----:R-:W-:-:S12]  /*5e40*/  IMAD.U32 R0, RZ, RZ, UR7 ;  /* 0x00000007ff007e24 */ /* 0x002fd8000f8e00ff */
[----:B------:R2:W-:Y:S01]  /*5e50*/  @P0 ATOMS.AND RZ, [UR6], R0 ;  /* 0x00000000ffff098c */ /* 0x0005e2000a800006 */
[----:B------:R-:W-:Y:S05]  /*5e60*/  BRA `(.L_x_13) ;  /* 0x0000000000147947 */ /* 0x000fea0003800000 */
.L_x_15:
[----:B------:R-:W-:-:S07]  /*5e70*/  MOV R2, 0x5e90 ;  /* 0x00005e9000027802 */ /* 0x000fce0000000f00 */
[----:B------:R-:W-:Y:S05]  /*5e80*/  CALL.REL.NOINC `($__internal_0_$__cuda_sm10x_tcgen05_guardrail_trap_col_being_dealloced_not_returned_by_alloc) ;  /* 0x00000000002c7944 */ /* 0x000fea0003c00000 */
[----:B------:R-:W-:Y:S05]  /*5e90*/  BRA `(.L_x_13) ;  /* 0x0000000000087947 */ /* 0x000fea0003800000 */
.L_x_14:
[----:B------:R-:W-:-:S07]  /*5ea0*/  MOV R2, 0x5ec0 ;  /* 0x00005ec000027802 */ /* 0x000fce0000000f00 */
[----:B------:R-:W-:Y:S05]  /*5eb0*/  CALL.REL.NOINC `($__internal_2_$__cuda_sm10x_tcgen05_guardrail_trap_unallocated_columns_being_dealloced) ;  /* 0x0000000000387944 */ /* 0x000fea0003c00000 */
.L_x_13:
[----:B------:R-:W-:Y:S01]  /*5ec0*/  NOP ;  /* 0x0000000000007918 */ /* 0x000fe20000000000 */
[----:B0-2---:R-:W-:Y:S05]  /*5ed0*/  EXIT ;  /* 0x000000000000794d */ /* 0x005fea0003800000 */
.L_x_8:
[----:B------:R-:W0:Y:S02]  /*5ee0*/  SYNCS.PHASECHK.TRANS64.TRYWAIT P6, [UR9], R132 ;  /* 0x00000084ff0075a7 */ /* 0x000e2400080c1109 */
[----:B0-----:R-:W-:Y:S05]  /*5ef0*/  @!P6 BRA `(.L_x_8) ;  /* 0xfffffffc00f8e947 */ /* 0x001fea000383ffff */
[----:B------:R-:W-:Y:S05]  /*5f00*/  BRA `(.L_x_16) ;  /* 0xffffffe000f07947 */ /* 0x000fea000383ffff */
.L_x_12:
[----:B------:R-:W1:Y:S02]  /*5f10*/  SYNCS.PHASECHK.TRANS64.TRYWAIT P0, [UR9], R2 ;  /* 0x00000002ff0075a7 */ /* 0x000e640008001109 */
[----:B-1----:R-:W-:Y:S05]  /*5f20*/  @!P0 BRA `(.L_x_12) ;  /* 0xfffffffc00f88947 */ /* 0x002fea000383ffff */
[----:B------:R-:W-:Y:S05]  /*5f30*/  BRA `(.L_x_11) ;  /* 0xfffffff400487947 */ /* 0x000fea000383ffff */
        .weak           $__internal_0_$__cuda_sm10x_tcgen05_guardrail_trap_col_being_dealloced_not_returned_by_alloc
        .type           $__internal_0_$__cuda_sm10x_tcgen05_guardrail_trap_col_being_dealloced_not_returned_by_alloc,@function
        .size           $__internal_0_$__cuda_sm10x_tcgen05_guardrail_trap_col_being_dealloced_not_returned_by_alloc,($__internal_1_$__cuda_sm10x_tcgen05_guardrail_trap_phase_invalid_during_alloc - $__internal_0_$__cuda_sm10x_tcgen05_guardrail_trap_col_being_dealloced_not_returned_by_alloc)
$__internal_0_$__cuda_sm10x_tcgen05_guardrail_trap_col_being_dealloced_not_returned_by_alloc:
[----:B------:R-:W-:Y:S05]  /*5f40*/  BPT.TRAP 0x1 ;  /* 0x000000040000795c */ /* 0x000fea0000300000 */
[----:B------:R-:W-:-:S04]  /*5f50*/  IMAD.MOV.U32 R3, RZ, RZ, 0x0 ;  /* 0x00000000ff037424 */ /* 0x000fc800078e00ff */
[----:B------:R-:W-:Y:S05]  /*5f60*/  RET.REL.NODEC R2 `(matmul_kernel) ;  /* 0xffffffa002247950 */ /* 0x000fea0003c3ffff */
        .weak           $__internal_1_$__cuda_sm10x_tcgen05_guardrail_trap_phase_invalid_during_alloc
        .type           $__internal_1_$__cuda_sm10x_tcgen05_guardrail_trap_phase_invalid_during_alloc,@function
        .size           $__internal_1_$__cuda_sm10x_tcgen05_guardrail_trap_phase_invalid_during_alloc,($__internal_2_$__cuda_sm10x_tcgen05_guardrail_trap_unallocated_columns_being_dealloced - $__internal_1_$__cuda_sm10x_tcgen05_guardrail_trap_phase_invalid_during_alloc)
$__internal_1_$__cuda_sm10x_tcgen05_guardrail_trap_phase_invalid_during_alloc:
[----:B------:R-:W-:Y:S05]  /*5f70*/  BPT.TRAP 0x1 ;  /* 0x000000040000795c */ /* 0x000fea0000300000 */
[----:B------:R-:W-:-:S04]  /*5f80*/  IMAD.MOV.U32 R3, RZ, RZ, 0x0 ;  /* 0x00000000ff037424 */ /* 0x000fc800078e00ff */
[----:B------:R-:W-:Y:S05]  /*5f90*/  RET.REL.NODEC R2 `(matmul_kernel) ;  /* 0xffffffa002187950 */ /* 0x000fea0003c3ffff */
        .weak           $__internal_2_$__cuda_sm10x_tcgen05_guardrail_trap_unallocated_columns_being_dealloced
        .type           $__internal_2_$__cuda_sm10x_tcgen05_guardrail_trap_unallocated_columns_being_dealloced,@function
        .size           $__internal_2_$__cuda_sm10x_tcgen05_guardrail_trap_unallocated_columns_being_dealloced,(.L_x_20 - $__internal_2_$__cuda_sm10x_tcgen05_guardrail_trap_unallocated_columns_being_dealloced)
$__internal_2_$__cuda_sm10x_tcgen05_guardrail_trap_unallocated_columns_being_dealloced:
[----:B------:R-:W-:Y:S05]  /*5fa0*/  BPT.TRAP 0x1 ;  /* 0x000000040000795c */ /* 0x000fea0000300000 */
[----:B------:R-:W-:-:S04]  /*5fb0*/  IMAD.MOV.U32 R3, RZ, RZ, 0x0 ;  /* 0x00000000ff037424 */ /* 0x000fc800078e00ff */
[----:B------:R-:W-:Y:S05]  /*5fc0*/  RET.REL.NODEC R2 `(matmul_kernel) ;  /* 0xffffffa0020c7950 */ /* 0x000fea0003c3ffff */
.L_x_17:
[----:B------:R-:W-:-:S00]  /*5fd0*/  BRA `(.L_x_17) ;  /* 0xfffffffc00fc7947 */ /* 0x000fc0000383ffff */
[----:B------:R-:W-:-:S00]  /*5fe0*/  NOP ;  /* 0x0000000000007918 */ /* 0x000fc00000000000 */
        /* <DEDUP_REMOVED lines=9> */
.L_x_20:


//--------------------- .nv.shared.matmul_kernel  --------------------------
	.section	.nv.shared.matmul_kernel,"aw",@nobits
	.sectionflags	@""
	.align	16
	.zero		1024


//--------------------- .nv.shared.reserved.0     --------------------------
	.section	.nv.shared.reserved.0,"aw",@nobits
	.align	8
	.weak		__nv_reservedSMEM_offset_0_alias
	.size		__nv_reservedSMEM_offset_0_alias, 0, 64
	.other		__nv_reservedSMEM_offset_0_alias,@"STO_CUDA_RESERVED_SHARED STV_DEFAULT"
__nv_reservedSMEM_offset_0_alias:
	.zero		0
.nv.shared.reserved.0:
	.zero		64
	.weak		__nv_reservedSMEM_allocation_phase
	.type		__nv_reservedSMEM_allocation_phase,@object
	.size		__nv_reservedSMEM_allocation_phase,(.L_0 - __nv_reservedSMEM_allocation_phase)
__nv_reservedSMEM_allocation_phase:
	.zero		1
.L_0:
	.zero		7
	.weak		__nv_reservedSMEM_devtool_atexit_pc
	.type		__nv_reservedSMEM_devtool_atexit_pc,@object
	.size		__nv_reservedSMEM_devtool_atexit_pc,(__nv_reservedSMEM_allocation_mask - __nv_reservedSMEM_devtool_atexit_pc)
__nv_reservedSMEM_devtool_atexit_pc:
	.zero		8
	.weak		__nv_reservedSMEM_allocation_mask
	.type		__nv_reservedSMEM_allocation_mask,@object
	.size		__nv_reservedSMEM_allocation_mask,(.L_2 - __nv_reservedSMEM_allocation_mask)
__nv_reservedSMEM_allocation_mask:
	.zero		4
.L_2:


//--------------------- .nv.constant0.matmul_kernel --------------------------
	.section	.nv.constant0.matmul_kernel,"a",@progbits
	.sectionflags	@""
	.align	4
.nv.constant0.matmul_kernel:
	.zero		976


//--------------------- SYMBOLS --------------------------

	.type		.nv.reservedSmem.offset0,@object
	.size		.nv.reservedSmem.offset0,0x4
	.type		.nv.reservedSmem.cap,@object
	.size		.nv.reservedSmem.cap,0x4
